// auto-generated by cutlass_sweep.gemm — config: {"arch": "sm_100", "cluster_m": 4, "cluster_n": 2, "dtype": "e5m2", "dtype_b": "e5m2", "layout": "nt", "stages": 0, "tile_k": 128, "tile_m": 256, "tile_n": 256}
#include "cutlass/cutlass.h"
#include "cutlass/gemm/collective/collective_builder.hpp"
#include "cutlass/gemm/device/gemm_universal_adapter.h"
#include "cutlass/gemm/kernel/gemm_universal.hpp"
#include "cutlass/epilogue/collective/collective_builder.hpp"

using ElemA = cutlass::float_e5m2_t;
using ElemB = cutlass::float_e5m2_t;
using ElemCD = cutlass::float_e5m2_t;
using Acc  = float;
using TileShape    = cute::Shape<cute::_256, cute::_256, cute::_128>;
using ClusterShape = cute::Shape<cute::_4, cute::_2, cute::_1>;

using CollectiveEpilogue = typename cutlass::epilogue::collective::CollectiveBuilder<
    cutlass::arch::Sm100, cutlass::arch::OpClassTensorOp,
    TileShape, ClusterShape,
    cutlass::epilogue::collective::EpilogueTileAuto,
    Acc, Acc,
    ElemCD, cutlass::layout::RowMajor, 128 / cutlass::sizeof_bits<ElemCD>::value,
    ElemCD, cutlass::layout::RowMajor, 128 / cutlass::sizeof_bits<ElemCD>::value,
    cutlass::epilogue::collective::EpilogueScheduleAuto
  >::CollectiveOp;

using CollectiveMainloop = typename cutlass::gemm::collective::CollectiveBuilder<
    cutlass::arch::Sm100, cutlass::arch::OpClassTensorOp,
    ElemA, cutlass::layout::RowMajor, 128 / cutlass::sizeof_bits<ElemA>::value,
    ElemB, cutlass::layout::ColumnMajor, 128 / cutlass::sizeof_bits<ElemB>::value,
    Acc,
    TileShape, ClusterShape,
    cutlass::gemm::collective::StageCountAutoCarveout<static_cast<int>(sizeof(typename CollectiveEpilogue::SharedStorage))>,
    cutlass::gemm::collective::KernelScheduleAuto
  >::CollectiveOp;

using GemmKernel = cutlass::gemm::kernel::GemmUniversal<
    cute::Shape<int,int,int,int>,
    CollectiveMainloop,
    CollectiveEpilogue
>;
using Gemm = cutlass::gemm::device::GemmUniversalAdapter<GemmKernel>;

// Force the device kernel symbol into the cubin without needing a host main.
auto* _anchor = &cutlass::device_kernel<GemmKernel>;


// ===== COMPILED SASS (sm_100a) =====

	.target	sm_100a

	.elftype	@"ET_EXEC"


//--------------------- .note.nv.tkinfo           --------------------------
	.section	.note.nv.tkinfo,"",@"SHT_NOTE"
	.sectionflags	@"SHF_NOTE_NV_TKINFO"
	.tkinfo
        /*0018*/ 	.word	0x00000002
        /*0030*/ 	.string	""
        /*0030*/ 	.string	"ptxas"
        /*0030*/ 	.string	"Cuda compilation tools, release 13.0, V13.0.88"
        /*0030*/ 	.string	"Build cuda_13.0.r13.0/compiler.36424714_0"
        /*0030*/ 	.string	"-arch sm_100a -m 64 "



//--------------------- .note.nv.cuinfo           --------------------------
	.section	.note.nv.cuinfo,"",@"SHT_NOTE"
	.sectionflags	@"SHF_NOTE_NV_CUINFO"
        /*0018*/ 	.short	0x0002
        /*001a*/ 	.short	0x0064
        /*001c*/ 	.short	0x0082
	.zero		2


//--------------------- .nv.info                  --------------------------
	.section	.nv.info,"",@"SHT_CUDA_INFO"
	.align	4


	//----- nvinfo : EIATTR_REGCOUNT
	.align		4
        /*0000*/ 	.byte	0x04, 0x2f
        /*0002*/ 	.short	(.L_20 - .L_19)
	.align		4
.L_19:
        /*0004*/ 	.word	index@(_ZN7cutlass13device_kernelINS_4gemm6kernel13GemmUniversalIN4cute5tupleIJiiiiEEENS1_10collective13CollectiveMmaINS1_35MainloopSm100TmaUmmaWarpSpecializedILi5ELi2ELi2ENS5_IJNS4_1CILi4EEENSA_ILi2EEENSA_ILi1EEEEEEEENS5_IJNSA_ILi256EEESG_NSA_ILi128EEEEEENS_12float_e5m2_tENS5_IJlSD_lEEESJ_SK_NS4_8TiledMMAINS4_8MMA_AtomIJNS4_10MMA_TraitsINS4_25SM100_MMA_F8F6F4_2x1SM_SSEJSJ_SJ_fSG_SG_NS4_17integral_constantINS4_4UMMA5MajorELSR_0EEESS_NSP_INSQ_7ScaleInELST_0EEESU_EEEEEENS4_6LayoutINS5_IJSD_SD_SD_EEENS5_IJNSA_ILi0EEESZ_SZ_EEEEENS5_IJNS4_10UnderscoreES12_S12_EEEEENS4_28SM100_TMA_2SM_LOAD_MULTICASTENS4_14ComposedLayoutINS4_7SwizzleILi3ELi4ELi3EEENS4_18smem_ptr_flag_bitsILi8EEENSX_INS5_IJNSA_ILi8EEESH_EEENS5_IJSH_SD_EEEEEEEvNS4_8identityES15_S1F_vS1G_EENS_8epilogue10collective18CollectiveEpilogueINS1I_23Sm100TmaWarpSpecializedILi4ELi2ELi64ELb0ELb0EEEJNS5_IJSH_SG_SH_EEENS5_IJNSX_ISH_SD_EENSX_INSA_ILi64EEESD_EEEEESJ_SK_SJ_SK_NS1I_6fusion15FusionCallbacksIS1M_NS1S_17LinearCombinationISJ_fSJ_fLNS_15FloatRoundStyleE2EEES1N_S1R_JEEENS4_5SM1004TMEM4LOAD26SM100_TMEM_LOAD_32dp32b64xENS4_13SM90_TMA_LOADENS16_INS17_ILi2ELi4ELi3EEES1A_NSX_INS5_IJS1B_S1P_EEENS5_IJS1P_SD_EEEEEEENS4_39AutoVectorizingCopyWithAssumedAlignmentILi128EEENS4_14SM90_TMA_STOREES27_S29_S29_EEEvvEEEEvNT_6ParamsE)
        /*0008*/ 	.word	0x000000d2


	//----- nvinfo : EIATTR_FRAME_SIZE
	.align		4
.L_20:
        /*000c*/ 	.byte	0x04, 0x11
        /*000e*/ 	.short	(.L_22 - .L_21)
	.align		4
.L_21:
        /*0010*/ 	.word	index@($__internal_2_$__cuda_sm10x_tcgen05_guardrail_trap_unallocated_columns_being_dealloced)
        /*0014*/ 	.word	0x00000000


	//----- nvinfo : EIATTR_FRAME_SIZE
	.align		4
.L_22:
        /*0018*/ 	.byte	0x04, 0x11
        /*001a*/ 	.short	(.L_24 - .L_23)
	.align		4
.L_23:
        /*001c*/ 	.word	index@($__internal_1_$__cuda_sm10x_tcgen05_guardrail_trap_phase_invalid_during_alloc)
        /*0020*/ 	.word	0x00000000


	//----- nvinfo : EIATTR_FRAME_SIZE
	.align		4
.L_24:
        /*0024*/ 	.byte	0x04, 0x11
        /*0026*/ 	.short	(.L_26 - .L_25)
	.align		4
.L_25:
        /*0028*/ 	.word	index@($__internal_0_$__cuda_sm10x_tcgen05_guardrail_trap_col_being_dealloced_not_returned_by_alloc)
        /*002c*/ 	.word	0x00000000


	//----- nvinfo : EIATTR_FRAME_SIZE
	.align		4
.L_26:
        /*0030*/ 	.byte	0x04, 0x11
        /*0032*/ 	.short	(.L_28 - .L_27)
	.align		4
.L_27:
        /*0034*/ 	.word	index@(_ZN7cutlass13device_kernelINS_4gemm6kernel13GemmUniversalIN4cute5tupleIJiiiiEEENS1_10collective13CollectiveMmaINS1_35MainloopSm100TmaUmmaWarpSpecializedILi5ELi2ELi2ENS5_IJNS4_1CILi4EEENSA_ILi2EEENSA_ILi1EEEEEEEENS5_IJNSA_ILi256EEESG_NSA_ILi128EEEEEENS_12float_e5m2_tENS5_IJlSD_lEEESJ_SK_NS4_8TiledMMAINS4_8MMA_AtomIJNS4_10MMA_TraitsINS4_25SM100_MMA_F8F6F4_2x1SM_SSEJSJ_SJ_fSG_SG_NS4_17integral_constantINS4_4UMMA5MajorELSR_0EEESS_NSP_INSQ_7ScaleInELST_0EEESU_EEEEEENS4_6LayoutINS5_IJSD_SD_SD_EEENS5_IJNSA_ILi0EEESZ_SZ_EEEEENS5_IJNS4_10UnderscoreES12_S12_EEEEENS4_28SM100_TMA_2SM_LOAD_MULTICASTENS4_14ComposedLayoutINS4_7SwizzleILi3ELi4ELi3EEENS4_18smem_ptr_flag_bitsILi8EEENSX_INS5_IJNSA_ILi8EEESH_EEENS5_IJSH_SD_EEEEEEEvNS4_8identityES15_S1F_vS1G_EENS_8epilogue10collective18CollectiveEpilogueINS1I_23Sm100TmaWarpSpecializedILi4ELi2ELi64ELb0ELb0EEEJNS5_IJSH_SG_SH_EEENS5_IJNSX_ISH_SD_EENSX_INSA_ILi64EEESD_EEEEESJ_SK_SJ_SK_NS1I_6fusion15FusionCallbacksIS1M_NS1S_17LinearCombinationISJ_fSJ_fLNS_15FloatRoundStyleE2EEES1N_S1R_JEEENS4_5SM1004TMEM4LOAD26SM100_TMEM_LOAD_32dp32b64xENS4_13SM90_TMA_LOADENS16_INS17_ILi2ELi4ELi3EEES1A_NSX_INS5_IJS1B_S1P_EEENS5_IJS1P_SD_EEEEEEENS4_39AutoVectorizingCopyWithAssumedAlignmentILi128EEENS4_14SM90_TMA_STOREES27_S29_S29_EEEvvEEEEvNT_6ParamsE)
        /*0038*/ 	.word	0x00000000


	//----- nvinfo : EIATTR_MIN_STACK_SIZE
	.align		4
.L_28:
        /*003c*/ 	.byte	0x04, 0x12
        /*003e*/ 	.short	(.L_30 - .L_29)
	.align		4
.L_29:
        /*0040*/ 	.word	index@(_ZN7cutlass13device_kernelINS_4gemm6kernel13GemmUniversalIN4cute5tupleIJiiiiEEENS1_10collective13CollectiveMmaINS1_35MainloopSm100TmaUmmaWarpSpecializedILi5ELi2ELi2ENS5_IJNS4_1CILi4EEENSA_ILi2EEENSA_ILi1EEEEEEEENS5_IJNSA_ILi256EEESG_NSA_ILi128EEEEEENS_12float_e5m2_tENS5_IJlSD_lEEESJ_SK_NS4_8TiledMMAINS4_8MMA_AtomIJNS4_10MMA_TraitsINS4_25SM100_MMA_F8F6F4_2x1SM_SSEJSJ_SJ_fSG_SG_NS4_17integral_constantINS4_4UMMA5MajorELSR_0EEESS_NSP_INSQ_7ScaleInELST_0EEESU_EEEEEENS4_6LayoutINS5_IJSD_SD_SD_EEENS5_IJNSA_ILi0EEESZ_SZ_EEEEENS5_IJNS4_10UnderscoreES12_S12_EEEEENS4_28SM100_TMA_2SM_LOAD_MULTICASTENS4_14ComposedLayoutINS4_7SwizzleILi3ELi4ELi3EEENS4_18smem_ptr_flag_bitsILi8EEENSX_INS5_IJNSA_ILi8EEESH_EEENS5_IJSH_SD_EEEEEEEvNS4_8identityES15_S1F_vS1G_EENS_8epilogue10collective18CollectiveEpilogueINS1I_23Sm100TmaWarpSpecializedILi4ELi2ELi64ELb0ELb0EEEJNS5_IJSH_SG_SH_EEENS5_IJNSX_ISH_SD_EENSX_INSA_ILi64EEESD_EEEEESJ_SK_SJ_SK_NS1I_6fusion15FusionCallbacksIS1M_NS1S_17LinearCombinationISJ_fSJ_fLNS_15FloatRoundStyleE2EEES1N_S1R_JEEENS4_5SM1004TMEM4LOAD26SM100_TMEM_LOAD_32dp32b64xENS4_13SM90_TMA_LOADENS16_INS17_ILi2ELi4ELi3EEES1A_NSX_INS5_IJS1B_S1P_EEENS5_IJS1P_SD_EEEEEEENS4_39AutoVectorizingCopyWithAssumedAlignmentILi128EEENS4_14SM90_TMA_STOREES27_S29_S29_EEEvvEEEEvNT_6ParamsE)
        /*0044*/ 	.word	0x00000000
.L_30:


//--------------------- .nv.compat                --------------------------
	.section	.nv.compat,"",@"SHT_CUDA_COMPAT_INFO"
	.align	4
        /*0000*/ 	.byte	0x02, 0x09, 0x01, 0x00, 0x02, 0x02, 0x02, 0x00, 0x02, 0x05, 0x05, 0x00, 0x03, 0x07, 0x01, 0x01
        /*0010*/ 	.byte	0x02, 0x03, 0x01, 0x00, 0x02, 0x06, 0x01, 0x00, 0x04, 0x0b, 0x08, 0x00, 0x09, 0x00, 0x00, 0x00
        /*0020*/ 	.byte	0x00, 0x00, 0x00, 0x00


//--------------------- .nv.info._ZN7cutlass13device_kernelINS_4gemm6kernel13GemmUniversalIN4cute5tupleIJiiiiEEENS1_10collective13CollectiveMmaINS1_35MainloopSm100TmaUmmaWarpSpecializedILi5ELi2ELi2ENS5_IJNS4_1CILi4EEENSA_ILi2EEENSA_ILi1EEEEEEEENS5_IJNSA_ILi256EEESG_NSA_ILi128EEEEEENS_12float_e5m2_tENS5_IJlSD_lEEESJ_SK_NS4_8TiledMMAINS4_8MMA_AtomIJNS4_10MMA_TraitsINS4_25SM100_MMA_F8F6F4_2x1SM_SSEJSJ_SJ_fSG_SG_NS4_17integral_constantINS4_4UMMA5MajorELSR_0EEESS_NSP_INSQ_7ScaleInELST_0EEESU_EEEEEENS4_6LayoutINS5_IJSD_SD_SD_EEENS5_IJNSA_ILi0EEESZ_SZ_EEEEENS5_IJNS4_10UnderscoreES12_S12_EEEEENS4_28SM100_TMA_2SM_LOAD_MULTICASTENS4_14ComposedLayoutINS4_7SwizzleILi3ELi4ELi3EEENS4_18smem_ptr_flag_bitsILi8EEENSX_INS5_IJNSA_ILi8EEESH_EEENS5_IJSH_SD_EEEEEEEvNS4_8identityES15_S1F_vS1G_EENS_8epilogue10collective18CollectiveEpilogueINS1I_23Sm100TmaWarpSpecializedILi4ELi2ELi64ELb0ELb0EEEJNS5_IJSH_SG_SH_EEENS5_IJNSX_ISH_SD_EENSX_INSA_ILi64EEESD_EEEEESJ_SK_SJ_SK_NS1I_6fusion15FusionCallbacksIS1M_NS1S_17LinearCombinationISJ_fSJ_fLNS_15FloatRoundStyleE2EEES1N_S1R_JEEENS4_5SM1004TMEM4LOAD26SM100_TMEM_LOAD_32dp32b64xENS4_13SM90_TMA_LOADENS16_INS17_ILi2ELi4ELi3EEES1A_NSX_INS5_IJS1B_S1P_EEENS5_IJS1P_SD_EEEEEEENS4_39AutoVectorizingCopyWithAssumedAlignmentILi128EEENS4_14SM90_TMA_STOREES27_S29_S29_EEEvvEEEEvNT_6ParamsE --------------------------
	.section	.nv.info._ZN7cutlass13device_kernelINS_4gemm6kernel13GemmUniversalIN4cute5tupleIJiiiiEEENS1_10collective13CollectiveMmaINS1_35MainloopSm100TmaUmmaWarpSpecializedILi5ELi2ELi2ENS5_IJNS4_1CILi4EEENSA_ILi2EEENSA_ILi1EEEEEEEENS5_IJNSA_ILi256EEESG_NSA_ILi128EEEEEENS_12float_e5m2_tENS5_IJlSD_lEEESJ_SK_NS4_8TiledMMAINS4_8MMA_AtomIJNS4_10MMA_TraitsINS4_25SM100_MMA_F8F6F4_2x1SM_SSEJSJ_SJ_fSG_SG_NS4_17integral_constantINS4_4UMMA5MajorELSR_0EEESS_NSP_INSQ_7ScaleInELST_0EEESU_EEEEEENS4_6LayoutINS5_IJSD_SD_SD_EEENS5_IJNSA_ILi0EEESZ_SZ_EEEEENS5_IJNS4_10UnderscoreES12_S12_EEEEENS4_28SM100_TMA_2SM_LOAD_MULTICASTENS4_14ComposedLayoutINS4_7SwizzleILi3ELi4ELi3EEENS4_18smem_ptr_flag_bitsILi8EEENSX_INS5_IJNSA_ILi8EEESH_EEENS5_IJSH_SD_EEEEEEEvNS4_8identityES15_S1F_vS1G_EENS_8epilogue10collective18CollectiveEpilogueINS1I_23Sm100TmaWarpSpecializedILi4ELi2ELi64ELb0ELb0EEEJNS5_IJSH_SG_SH_EEENS5_IJNSX_ISH_SD_EENSX_INSA_ILi64EEESD_EEEEESJ_SK_SJ_SK_NS1I_6fusion15FusionCallbacksIS1M_NS1S_17LinearCombinationISJ_fSJ_fLNS_15FloatRoundStyleE2EEES1N_S1R_JEEENS4_5SM1004TMEM4LOAD26SM100_TMEM_LOAD_32dp32b64xENS4_13SM90_TMA_LOADENS16_INS17_ILi2ELi4ELi3EEES1A_NSX_INS5_IJS1B_S1P_EEENS5_IJS1P_SD_EEEEEEENS4_39AutoVectorizingCopyWithAssumedAlignmentILi128EEENS4_14SM90_TMA_STOREES27_S29_S29_EEEvvEEEEvNT_6ParamsE,"",@"SHT_CUDA_INFO"
	.sectionflags	@""
	.align	4


	//----- nvinfo : EIATTR_CUDA_API_VERSION
	.align		4
        /*0000*/ 	.byte	0x04, 0x37
        /*0002*/ 	.short	(.L_32 - .L_31)
.L_31:
        /*0004*/ 	.word	0x00000082


	//----- nvinfo : EIATTR_KPARAM_INFO
	.align		4
.L_32:
        /*0008*/ 	.byte	0x04, 0x17
        /*000a*/ 	.short	(.L_34 - .L_33)
.L_33:
        /*000c*/ 	.word	0x00000000
        /*0010*/ 	.short	0x0000
        /*0012*/ 	.short	0x0000
        /*0014*/ 	.byte	0x00, 0xf0, 0x01, 0x20


	//----- nvinfo : EIATTR_AT_ENTRY_FRAGMENTS
	.align		4
.L_34:
        /*0018*/ 	.byte	0x04, 0x4f
        /*001a*/ 	.short	(.L_36 - .L_35)


	//   ....[0]....
.L_35:
        /*001c*/ 	.word	0x00000007


	//----- nvinfo : EIATTR_RESERVED_SMEM_USED
	.align		4
.L_36:
        /*0020*/ 	.byte	0x01, 0x41
	.zero		2


	//----- nvinfo : EIATTR_SPARSE_MMA_MASK
	.align		4
        /*0024*/ 	.byte	0x03, 0x50
        /*0026*/ 	.short	0x0000


	//----- nvinfo : EIATTR_TCGEN05_2CTA_USED
	.align		4
        /*0028*/ 	.byte	0x01, 0x52
	.zero		2


	//----- nvinfo : EIATTR_MAXREG_COUNT
	.align		4
        /*002c*/ 	.byte	0x03, 0x1b
        /*002e*/ 	.short	0x00ff


	//----- nvinfo : EIATTR_NUM_BARRIERS
	.align		4
        /*0030*/ 	.byte	0x02, 0x4c
        /*0032*/ 	.byte	0x07
	.zero		1


	//----- nvinfo : EIATTR_EXTERNS
	.align		4
        /*0034*/ 	.byte	0x04, 0x0f
        /*0036*/ 	.short	(.L_38 - .L_37)


	//   ....[0]....
	.align		4
.L_37:
        /*0038*/ 	.word	index@(__assertfail)


	//----- nvinfo : EIATTR_MERCURY_ISA_VERSION
	.align		4
.L_38:
        /*003c*/ 	.byte	0x03, 0x5f
        /*003e*/ 	.short	0x0101


	//----- nvinfo : EIATTR_INT_WARP_WIDE_INSTR_OFFSETS
	.align		4
        /*0040*/ 	.byte	0x04, 0x31
        /*0042*/ 	.short	(.L_40 - .L_39)


	//   ....[0]....
.L_39:
        /*0044*/ 	.word	0x00000d40


	//   ....[1]....
        /*0048*/ 	.word	0x00000de0


	//   ....[2]....
        /*004c*/ 	.word	0x000043c0


	//   ....[3]....
        /*0050*/ 	.word	0x000043e0


	//   ....[4]....
        /*0054*/ 	.word	0x00004410


	//   ....[5]....
        /*0058*/ 	.word	0x00004f50


	//   ....[6]....
        /*005c*/ 	.word	0x00004fc0


	//   ....[7]....
        /*0060*/ 	.word	0x000050a0


	//   ....[8]....
        /*0064*/ 	.word	0x00005120


	//   ....[9]....
        /*0068*/ 	.word	0x00005220


	//   ....[10]....
        /*006c*/ 	.word	0x000052a0


	//   ....[11]....
        /*0070*/ 	.word	0x00005390


	//   ....[12]....
        /*0074*/ 	.word	0x00005440


	//----- nvinfo : EIATTR_COOP_GROUP_MASK_REGIDS
	.align		4
.L_40:
        /*0078*/ 	.byte	0x04, 0x29
        /*007a*/ 	.short	(.L_42 - .L_41)


	//   ....[0]....
.L_41:
        /*007c*/ 	.word	0xffffffff


	//   ....[1]....
        /*0080*/ 	.word	0xffffffff


	//   ....[2]....
        /*0084*/ 	.word	0xffffffff


	//   ....[3]....
        /*0088*/ 	.word	0xffffffff


	//   ....[4]....
        /*008c*/ 	.word	0xffffffff


	//   ....[5]....
        /*0090*/ 	.word	0xffffffff


	//   ....[6]....
        /*0094*/ 	.word	0xffffffff


	//   ....[7]....
        /*0098*/ 	.word	0xffffffff


	//   ....[8]....
        /*009c*/ 	.word	0xffffffff


	//   ....[9]....
        /*00a0*/ 	.word	0xffffffff


	//   ....[10]....
        /*00a4*/ 	.word	0xffffffff


	//   ....[11]....
        /*00a8*/ 	.word	0xffffffff


	//   ....[12]....
        /*00ac*/ 	.word	0xffffffff


	//   ....[13]....
        /*00b0*/ 	.word	0xffffffff


	//----- nvinfo : EIATTR_COOP_GROUP_INSTR_OFFSETS
	.align		4
.L_42:
        /*00b4*/ 	.byte	0x04, 0x28
        /*00b6*/ 	.short	(.L_44 - .L_43)


	//   ....[0]....
.L_43:
        /*00b8*/ 	.word	0x000000b0


	//   ....[1]....
        /*00bc*/ 	.word	0x00000510


	//   ....[2]....
        /*00c0*/ 	.word	0x000006f0


	//   ....[3]....
        /*00c4*/ 	.word	0x00000880


	//   ....[4]....
        /*00c8*/ 	.word	0x00000970


	//   ....[5]....
        /*00cc*/ 	.word	0x00000ad0


	//   ....[6]....
        /*00d0*/ 	.word	0x00000c20


	//   ....[7]....
        /*00d4*/ 	.word	0x00000e60


	//   ....[8]....
        /*00d8*/ 	.word	0x00002380


	//   ....[9]....
        /*00dc*/ 	.word	0x000032c0


	//   ....[10]....
        /*00e0*/ 	.word	0x00003790


	//   ....[11]....
        /*00e4*/ 	.word	0x000037c0


	//   ....[12]....
        /*00e8*/ 	.word	0x000042c0


	//   ....[13]....
        /*00ec*/ 	.word	0x000044d0


	//----- nvinfo : EIATTR_VRC_CTA_INIT_COUNT
	.align		4
.L_44:
        /*00f0*/ 	.byte	0x02, 0x4a
        /*00f2*/ 	.byte	0x80
	.zero		1


	//----- nvinfo : EIATTR_SYSCALL_OFFSETS
	.align		4
        /*00f4*/ 	.byte	0x04, 0x46
        /*00f6*/ 	.short	(.L_46 - .L_45)


	//   ....[0]....
.L_45:
        /*00f8*/ 	.word	0x000060a0


	//   ....[1]....
        /*00fc*/ 	.word	0x000061e0


	//   ....[2]....
        /*0100*/ 	.word	0x00006a30


	//   ....[3]....
        /*0104*/ 	.word	0x00008050


	//   ....[4]....
        /*0108*/ 	.word	0x00009600


	//   ....[5]....
        /*010c*/ 	.word	0x0000abd0


	//----- nvinfo : EIATTR_MBARRIER_INSTR_OFFSETS
	.align		4
.L_46:
        /*0110*/ 	.byte	0x04, 0x39
        /*0112*/ 	.short	(.L_48 - .L_47)


	//   ....[0]....
.L_47:
        /*0114*/ 	.word	0x00000640
        /*0118*/ 	.word	0x000000ff
        /*011c*/ 	.word	0x00000000
        /*0120*/ 	.short	0x0100
        /*0122*/ 	.byte	0x04
	.zero		1


	//   ....[1]....
        /*0124*/ 	.word	0x00000650
        /*0128*/ 	.word	0x000000ff
        /*012c*/ 	.word	0x00000028
        /*0130*/ 	.short	0x0100
        /*0132*/ 	.byte	0x04
	.zero		1


	//   ....[2]....
        /*0134*/ 	.word	0x00000660
        /*0138*/ 	.word	0x000000ff
        /*013c*/ 	.word	0x00000008
        /*0140*/ 	.short	0x0100
        /*0142*/ 	.byte	0x04
	.zero		1


	//   ....[3]....
        /*0144*/ 	.word	0x00000670
        /*0148*/ 	.word	0x000000ff
        /*014c*/ 	.word	0x00000030
        /*0150*/ 	.short	0x0100
        /*0152*/ 	.byte	0x04
	.zero		1


	//   ....[4]....
        /*0154*/ 	.word	0x00000680
        /*0158*/ 	.word	0x000000ff
        /*015c*/ 	.word	0x00000010
        /*0160*/ 	.short	0x0100
        /*0162*/ 	.byte	0x04
	.zero		1


	//   ....[5]....
        /*0164*/ 	.word	0x00000690
        /*0168*/ 	.word	0x000000ff
        /*016c*/ 	.word	0x00000038
        /*0170*/ 	.short	0x0100
        /*0172*/ 	.byte	0x04
	.zero		1


	//   ....[6]....
        /*0174*/ 	.word	0x000006a0
        /*0178*/ 	.word	0x000000ff
        /*017c*/ 	.word	0x00000018
        /*0180*/ 	.short	0x0100
        /*0182*/ 	.byte	0x04
	.zero		1


	//   ....[7]....
        /*0184*/ 	.word	0x000006b0
        /*0188*/ 	.word	0x000000ff
        /*018c*/ 	.word	0x00000040
        /*0190*/ 	.short	0x0100
        /*0192*/ 	.byte	0x04
	.zero		1


	//   ....[8]....
        /*0194*/ 	.word	0x000006c0
        /*0198*/ 	.word	0x000000ff
        /*019c*/ 	.word	0x00000020
        /*01a0*/ 	.short	0x0100
        /*01a2*/ 	.byte	0x04
	.zero		1


	//   ....[9]....
        /*01a4*/ 	.word	0x000006d0
        /*01a8*/ 	.word	0x000000ff
        /*01ac*/ 	.word	0x00000048
        /*01b0*/ 	.short	0x0100
        /*01b2*/ 	.byte	0x04
	.zero		1


	//   ....[10]....
        /*01b4*/ 	.word	0x000007f0
        /*01b8*/ 	.word	0x000000ff
        /*01bc*/ 	.word	0x00000050
        /*01c0*/ 	.short	0x0100
        /*01c2*/ 	.byte	0x04
	.zero		1


	//   ....[11]....
        /*01c4*/ 	.word	0x00000800
        /*01c8*/ 	.word	0x000000ff
        /*01cc*/ 	.word	0x00000070
        /*01d0*/ 	.short	0x0100
        /*01d2*/ 	.byte	0x04
	.zero		1


	//   ....[12]....
        /*01d4*/ 	.word	0x00000810
        /*01d8*/ 	.word	0x000000ff
        /*01dc*/ 	.word	0x00000058
        /*01e0*/ 	.short	0x0100
        /*01e2*/ 	.byte	0x04
	.zero		1


	//   ....[13]....
        /*01e4*/ 	.word	0x00000820
        /*01e8*/ 	.word	0x000000ff
        /*01ec*/ 	.word	0x00000078
        /*01f0*/ 	.short	0x0100
        /*01f2*/ 	.byte	0x04
	.zero		1


	//   ....[14]....
        /*01f4*/ 	.word	0x00000830
        /*01f8*/ 	.word	0x000000ff
        /*01fc*/ 	.word	0x00000060
        /*0200*/ 	.short	0x0100
        /*0202*/ 	.byte	0x04
	.zero		1


	//   ....[15]....
        /*0204*/ 	.word	0x00000840
        /*0208*/ 	.word	0x000000ff
        /*020c*/ 	.word	0x00000080
        /*0210*/ 	.short	0x0100
        /*0212*/ 	.byte	0x04
	.zero		1


	//   ....[16]....
        /*0214*/ 	.word	0x00000850
        /*0218*/ 	.word	0x000000ff
        /*021c*/ 	.word	0x00000068
        /*0220*/ 	.short	0x0100
        /*0222*/ 	.byte	0x04
	.zero		1


	//   ....[17]....
        /*0224*/ 	.word	0x00000860
        /*0228*/ 	.word	0x000000ff
        /*022c*/ 	.word	0x00000088
        /*0230*/ 	.short	0x0100
        /*0232*/ 	.byte	0x04
	.zero		1


	//   ....[18]....
        /*0234*/ 	.word	0x00000940
        /*0238*/ 	.word	0x000000ff
        /*023c*/ 	.word	0x00000090
        /*0240*/ 	.short	0x0100
        /*0242*/ 	.byte	0x06
	.zero		1


	//   ....[19]....
        /*0244*/ 	.word	0x00000950
        /*0248*/ 	.word	0x000000ff
        /*024c*/ 	.word	0x00000098
        /*0250*/ 	.short	0x0100
        /*0252*/ 	.byte	0x06
	.zero		1


	//   ....[20]....
        /*0254*/ 	.word	0x00000a80
        /*0258*/ 	.word	0x000000ff
        /*025c*/ 	.word	0x000000a0
        /*0260*/ 	.short	0x0100
        /*0262*/ 	.byte	0x06
	.zero		1


	//   ....[21]....
        /*0264*/ 	.word	0x00000a90
        /*0268*/ 	.word	0x000000ff
        /*026c*/ 	.word	0x000000b0
        /*0270*/ 	.short	0x0100
        /*0272*/ 	.byte	0x06
	.zero		1


	//   ....[22]....
        /*0274*/ 	.word	0x00000aa0
        /*0278*/ 	.word	0x000000ff
        /*027c*/ 	.word	0x000000a8
        /*0280*/ 	.short	0x0100
        /*0282*/ 	.byte	0x06
	.zero		1


	//   ....[23]....
        /*0284*/ 	.word	0x00000ab0
        /*0288*/ 	.word	0x000000ff
        /*028c*/ 	.word	0x000000b8
        /*0290*/ 	.short	0x0100
        /*0292*/ 	.byte	0x06
	.zero		1


	//   ....[24]....
        /*0294*/ 	.word	0x00000bd0
        /*0298*/ 	.word	0x000000ff
        /*029c*/ 	.word	0x000000c0
        /*02a0*/ 	.short	0x0100
        /*02a2*/ 	.byte	0x04
	.zero		1


	//   ....[25]....
        /*02a4*/ 	.word	0x00000be0
        /*02a8*/ 	.word	0x000000ff
        /*02ac*/ 	.word	0x000000d0
        /*02b0*/ 	.short	0x0100
        /*02b2*/ 	.byte	0x04
	.zero		1


	//   ....[26]....
        /*02b4*/ 	.word	0x00000bf0
        /*02b8*/ 	.word	0x000000ff
        /*02bc*/ 	.word	0x000000c8
        /*02c0*/ 	.short	0x0100
        /*02c2*/ 	.byte	0x04
	.zero		1


	//   ....[27]....
        /*02c4*/ 	.word	0x00000c00
        /*02c8*/ 	.word	0x000000ff
        /*02cc*/ 	.word	0x000000d8
        /*02d0*/ 	.short	0x0100
        /*02d2*/ 	.byte	0x04
	.zero		1


	//   ....[28]....
        /*02d4*/ 	.word	0x00000cf0
        /*02d8*/ 	.word	0x000000ff
        /*02dc*/ 	.word	0x000000e0
        /*02e0*/ 	.short	0x0100
        /*02e2*/ 	.byte	0x04
	.zero		1


	//   ....[29]....
        /*02e4*/ 	.word	0x00000d00
        /*02e8*/ 	.word	0x000000ff
        /*02ec*/ 	.word	0x000000f0
        /*02f0*/ 	.short	0x0100
        /*02f2*/ 	.byte	0x04
	.zero		1


	//   ....[30]....
        /*02f4*/ 	.word	0x00000d10
        /*02f8*/ 	.word	0x000000ff
        /*02fc*/ 	.word	0x000000e8
        /*0300*/ 	.short	0x0100
        /*0302*/ 	.byte	0x04
	.zero		1


	//   ....[31]....
        /*0304*/ 	.word	0x00000d20
        /*0308*/ 	.word	0x000000ff
        /*030c*/ 	.word	0x000000f8
        /*0310*/ 	.short	0x0100
        /*0312*/ 	.byte	0x04
	.zero		1


	//   ....[32]....
        /*0314*/ 	.word	0x00000e20
        /*0318*/ 	.word	0x000000ff
        /*031c*/ 	.word	0x00000100
        /*0320*/ 	.short	0x0100
        /*0322*/ 	.byte	0x06
	.zero		1


	//   ....[33]....
        /*0324*/ 	.word	0x00001b60
        /*0328*/ 	.word	0x00000003
        /*032c*/ 	.word	0x000000f0
        /*0330*/ 	.short	0x010a
        /*0332*/ 	.byte	0xff
	.zero		1


	//   ....[34]....
        /*0334*/ 	.word	0x00001b90
        /*0338*/ 	.word	0x00000003
        /*033c*/ 	.word	0x000000e0
        /*0340*/ 	.short	0x0101
        /*0342*/ 	.byte	0xff
	.zero		1


	//   ....[35]....
        /*0344*/ 	.word	0x00001c50
        /*0348*/ 	.word	0x000000ff
        /*034c*/ 	.word	0x00000028
        /*0350*/ 	.short	0x010a
        /*0352*/ 	.byte	0x04
	.zero		1


	//   ....[36]....
        /*0354*/ 	.word	0x00001d20
        /*0358*/ 	.word	0x000000ff
        /*035c*/ 	.word	0x00000028
        /*0360*/ 	.short	0x010a
        /*0362*/ 	.byte	0x21
	.zero		1


	//   ....[37]....
        /*0364*/ 	.word	0x00001ed0
        /*0368*/ 	.word	0x000000ff
        /*036c*/ 	.word	0x00000028
        /*0370*/ 	.short	0x010a
        /*0372*/ 	.byte	0x05
	.zero		1


	//   ....[38]....
        /*0374*/ 	.word	0x00002000
        /*0378*/ 	.word	0x000000ff
        /*037c*/ 	.word	0x00000098
        /*0380*/ 	.short	0x0101
        /*0382*/ 	.byte	0x06
	.zero		1


	//   ....[39]....
        /*0384*/ 	.word	0x00002020
        /*0388*/ 	.word	0x000000ff
        /*038c*/ 	.word	0x00000028
        /*0390*/ 	.short	0x010a
        /*0392*/ 	.byte	0x04
	.zero		1


	//   ....[40]....
        /*0394*/ 	.word	0x000020a0
        /*0398*/ 	.word	0x000000ff
        /*039c*/ 	.word	0x00000028
        /*03a0*/ 	.short	0x010a
        /*03a2*/ 	.byte	0x11
	.zero		1


	//   ....[41]....
        /*03a4*/ 	.word	0x00002230
        /*03a8*/ 	.word	0x000000ff
        /*03ac*/ 	.word	0x00000028
        /*03b0*/ 	.short	0x010a
        /*03b2*/ 	.byte	0x05
	.zero		1


	//   ....[42]....
        /*03b4*/ 	.word	0x000023b0
        /*03b8*/ 	.word	0x00000003
        /*03bc*/ 	.word	0x000000a0
        /*03c0*/ 	.short	0x010a
        /*03c2*/ 	.byte	0xff
	.zero		1


	//   ....[43]....
        /*03c4*/ 	.word	0x00002500
        /*03c8*/ 	.word	0x00000000
        /*03cc*/ 	.word	0x00000000
        /*03d0*/ 	.short	0x0101
        /*03d2*/ 	.byte	0xff
	.zero		1


	//   ....[44]....
        /*03d4*/ 	.word	0x00002ab0
        /*03d8*/ 	.word	0x000000ff
        /*03dc*/ 	.word	0x00000000
        /*03e0*/ 	.short	0x010a
        /*03e2*/ 	.byte	0x04
	.zero		1


	//   ....[45]....
        /*03e4*/ 	.word	0x00002b40
        /*03e8*/ 	.word	0x000000ff
        /*03ec*/ 	.word	0x00000000
        /*03f0*/ 	.short	0x010a
        /*03f2*/ 	.byte	0x05
	.zero		1


	//   ....[46]....
        /*03f4*/ 	.word	0x00002bd0
        /*03f8*/ 	.word	0x000000ff
        /*03fc*/ 	.word	0x00000000
        /*0400*/ 	.short	0x010a
        /*0402*/ 	.byte	0x05
	.zero		1


	//   ....[47]....
        /*0404*/ 	.word	0x00002c60
        /*0408*/ 	.word	0x000000ff
        /*040c*/ 	.word	0x00000000
        /*0410*/ 	.short	0x010a
        /*0412*/ 	.byte	0x05
	.zero		1


	//   ....[48]....
        /*0414*/ 	.word	0x00002d00
        /*0418*/ 	.word	0x00000000
        /*041c*/ 	.word	0x00000000
        /*0420*/ 	.short	0x010a
        /*0422*/ 	.byte	0xff
	.zero		1


	//   ....[49]....
        /*0424*/ 	.word	0x00002e20
        /*0428*/ 	.word	0x00000002
        /*042c*/ 	.word	0x000000e0
        /*0430*/ 	.short	0x010a
        /*0432*/ 	.byte	0xff
	.zero		1


	//   ....[50]....
        /*0434*/ 	.word	0x00002e80
        /*0438*/ 	.word	0x00000004
        /*043c*/ 	.word	0x00000000
        /*0440*/ 	.short	0x0101
        /*0442*/ 	.byte	0xff
	.zero		1


	//   ....[51]....
        /*0444*/ 	.word	0x00002ea0
        /*0448*/ 	.word	0x000000ff
        /*044c*/ 	.word	0x000000b0
        /*0450*/ 	.short	0x010a
        /*0452*/ 	.byte	0x04
	.zero		1


	//   ....[52]....
        /*0454*/ 	.word	0x00002fc0
        /*0458*/ 	.word	0x00000002
        /*045c*/ 	.word	0x000000a0
        /*0460*/ 	.short	0x010a
        /*0462*/ 	.byte	0xff
	.zero		1


	//   ....[53]....
        /*0464*/ 	.word	0x000030d0
        /*0468*/ 	.word	0x00000002
        /*046c*/ 	.word	0x00000000
        /*0470*/ 	.short	0x0101
        /*0472*/ 	.byte	0xff
	.zero		1


	//   ....[54]....
        /*0474*/ 	.word	0x00003160
        /*0478*/ 	.word	0x000000ff
        /*047c*/ 	.word	0x000000b0
        /*0480*/ 	.short	0x0106
        /*0482*/ 	.byte	0x04
	.zero		1


	//   ....[55]....
        /*0484*/ 	.word	0x00003180
        /*0488*/ 	.word	0x000000ff
        /*048c*/ 	.word	0x000000b0
        /*0490*/ 	.short	0x010a
        /*0492*/ 	.byte	0x04
	.zero		1


	//   ....[56]....
        /*0494*/ 	.word	0x00003210
        /*0498*/ 	.word	0x000000ff
        /*049c*/ 	.word	0x000000b0
        /*04a0*/ 	.short	0x0106
        /*04a2*/ 	.byte	0x07
	.zero		1


	//   ....[57]....
        /*04a4*/ 	.word	0x00003250
        /*04a8*/ 	.word	0x00000000
        /*04ac*/ 	.word	0x000000b0
        /*04b0*/ 	.short	0x010a
        /*04b2*/ 	.byte	0xff
	.zero		1


	//   ....[58]....
        /*04b4*/ 	.word	0x00003490
        /*04b8*/ 	.word	0x000000ff
        /*04bc*/ 	.word	0x00000008
        /*04c0*/ 	.short	0x010a
        /*04c2*/ 	.byte	0x05
	.zero		1


	//   ....[59]....
        /*04c4*/ 	.word	0x000034b0
        /*04c8*/ 	.word	0x000000ff
        /*04cc*/ 	.word	0x00000008
        /*04d0*/ 	.short	0x010a
        /*04d2*/ 	.byte	0x05
	.zero		1


	//   ....[60]....
        /*04d4*/ 	.word	0x00003640
        /*04d8*/ 	.word	0x000000ff
        /*04dc*/ 	.word	0x00000008
        /*04e0*/ 	.short	0x010a
        /*04e2*/ 	.byte	0x05
	.zero		1


	//   ....[61]....
        /*04e4*/ 	.word	0x00003660
        /*04e8*/ 	.word	0x000000ff
        /*04ec*/ 	.word	0x00000008
        /*04f0*/ 	.short	0x010a
        /*04f2*/ 	.byte	0x05
	.zero		1


	//   ....[62]....
        /*04f4*/ 	.word	0x00003720
        /*04f8*/ 	.word	0x000000ff
        /*04fc*/ 	.word	0x00000000
        /*0500*/ 	.short	0x0101
        /*0502*/ 	.byte	0x04
	.zero		1


	//   ....[63]....
        /*0504*/ 	.word	0x00003a60
        /*0508*/ 	.word	0x00000000
        /*050c*/ 	.word	0x000000a0
        /*0510*/ 	.short	0x010a
        /*0512*/ 	.byte	0xff
	.zero		1


	//   ....[64]....
        /*0514*/ 	.word	0x00003b20
        /*0518*/ 	.word	0x00000000
        /*051c*/ 	.word	0x00000000
        /*0520*/ 	.short	0x0101
        /*0522*/ 	.byte	0xff
	.zero		1


	//   ....[65]....
        /*0524*/ 	.word	0x00003be0
        /*0528*/ 	.word	0x000000ff
        /*052c*/ 	.word	0x00000000
        /*0530*/ 	.short	0x010a
        /*0532*/ 	.byte	0x04
	.zero		1


	//   ....[66]....
        /*0534*/ 	.word	0x00003bf0
        /*0538*/ 	.word	0x000000ff
        /*053c*/ 	.word	0x000000d0
        /*0540*/ 	.short	0x010a
        /*0542*/ 	.byte	0x1f
	.zero		1


	//   ....[67]....
        /*0544*/ 	.word	0x00003ca0
        /*0548*/ 	.word	0x000000ff
        /*054c*/ 	.word	0x00000000
        /*0550*/ 	.short	0x010a
        /*0552*/ 	.byte	0x05
	.zero		1


	//   ....[68]....
        /*0554*/ 	.word	0x00003dd0
        /*0558*/ 	.word	0x000000ff
        /*055c*/ 	.word	0x00000000
        /*0560*/ 	.short	0x010a
        /*0562*/ 	.byte	0x04
	.zero		1


	//   ....[69]....
        /*0564*/ 	.word	0x000040d0
        /*0568*/ 	.word	0x000000ff
        /*056c*/ 	.word	0x00000000
        /*0570*/ 	.short	0x010a
        /*0572*/ 	.byte	0x04
	.zero		1


	//   ....[70]....
        /*0574*/ 	.word	0x00004170
        /*0578*/ 	.word	0x00000000
        /*057c*/ 	.word	0x00000000
        /*0580*/ 	.short	0x010a
        /*0582*/ 	.byte	0xff
	.zero		1


	//   ....[71]....
        /*0584*/ 	.word	0x000041b0
        /*0588*/ 	.word	0x00000000
        /*058c*/ 	.word	0x00000000
        /*0590*/ 	.short	0x010a
        /*0592*/ 	.byte	0xff
	.zero		1


	//   ....[72]....
        /*0594*/ 	.word	0x00004220
        /*0598*/ 	.word	0x000000ff
        /*059c*/ 	.word	0x00000000
        /*05a0*/ 	.short	0x0101
        /*05a2*/ 	.byte	0x04
	.zero		1


	//   ....[73]....
        /*05a4*/ 	.word	0x00004260
        /*05a8*/ 	.word	0x000000ff
        /*05ac*/ 	.word	0x00000100
        /*05b0*/ 	.short	0x010a
        /*05b2*/ 	.byte	0x1a
	.zero		1


	//   ....[74]....
        /*05b4*/ 	.word	0x000042b0
        /*05b8*/ 	.word	0x000000ff
        /*05bc*/ 	.word	0x00000000
        /*05c0*/ 	.short	0x0101
        /*05c2*/ 	.byte	0x04
	.zero		1


	//   ....[75]....
        /*05c4*/ 	.word	0x00004750
        /*05c8*/ 	.word	0x0000000c
        /*05cc*/ 	.word	0x000000a0
        /*05d0*/ 	.short	0x010a
        /*05d2*/ 	.byte	0xff
	.zero		1


	//   ....[76]....
        /*05d4*/ 	.word	0x000048c0
        /*05d8*/ 	.word	0x00000000
        /*05dc*/ 	.word	0x00000000
        /*05e0*/ 	.short	0x0101
        /*05e2*/ 	.byte	0xff
	.zero		1


	//   ....[77]....
        /*05e4*/ 	.word	0x00004d50
        /*05e8*/ 	.word	0x000000ff
        /*05ec*/ 	.word	0x00000098
        /*05f0*/ 	.short	0x010a
        /*05f2*/ 	.byte	0x15
	.zero		1


	//   ....[78]....
        /*05f4*/ 	.word	0x00004ed0
        /*05f8*/ 	.word	0x000000ff
        /*05fc*/ 	.word	0x00000070
        /*0600*/ 	.short	0x010a
        /*0602*/ 	.byte	0x15
	.zero		1


	//   ....[79]....
        /*0604*/ 	.word	0x00005050
        /*0608*/ 	.word	0x000000ff
        /*060c*/ 	.word	0x00000050
        /*0610*/ 	.short	0x010b
        /*0612*/ 	.byte	0x15
	.zero		1


	//   ....[80]....
        /*0614*/ 	.word	0x00005060
        /*0618*/ 	.word	0x000000ff
        /*061c*/ 	.word	0x00000000
        /*0620*/ 	.short	0x0101
        /*0622*/ 	.byte	0x06
	.zero		1


	//   ....[81]....
        /*0624*/ 	.word	0x00005070
        /*0628*/ 	.word	0x000000ff
        /*062c*/ 	.word	0x00000078
        /*0630*/ 	.short	0x010a
        /*0632*/ 	.byte	0x15
	.zero		1


	//   ....[82]....
        /*0634*/ 	.word	0x000051d0
        /*0638*/ 	.word	0x000000ff
        /*063c*/ 	.word	0x00000058
        /*0640*/ 	.short	0x010b
        /*0642*/ 	.byte	0x15
	.zero		1


	//   ....[83]....
        /*0644*/ 	.word	0x000051e0
        /*0648*/ 	.word	0x000000ff
        /*064c*/ 	.word	0x00000000
        /*0650*/ 	.short	0x0101
        /*0652*/ 	.byte	0x06
	.zero		1


	//   ....[84]....
        /*0654*/ 	.word	0x000051f0
        /*0658*/ 	.word	0x000000ff
        /*065c*/ 	.word	0x00000080
        /*0660*/ 	.short	0x010a
        /*0662*/ 	.byte	0x15
	.zero		1


	//   ....[85]....
        /*0664*/ 	.word	0x00005340
        /*0668*/ 	.word	0x000000ff
        /*066c*/ 	.word	0x00000060
        /*0670*/ 	.short	0x010b
        /*0672*/ 	.byte	0x15
	.zero		1


	//   ....[86]....
        /*0674*/ 	.word	0x00005350
        /*0678*/ 	.word	0x000000ff
        /*067c*/ 	.word	0x00000000
        /*0680*/ 	.short	0x0101
        /*0682*/ 	.byte	0x06
	.zero		1


	//   ....[87]....
        /*0684*/ 	.word	0x00005360
        /*0688*/ 	.word	0x000000ff
        /*068c*/ 	.word	0x00000088
        /*0690*/ 	.short	0x010a
        /*0692*/ 	.byte	0x15
	.zero		1


	//   ....[88]....
        /*0694*/ 	.word	0x00005550
        /*0698*/ 	.word	0x000000ff
        /*069c*/ 	.word	0x00000068
        /*06a0*/ 	.short	0x010b
        /*06a2*/ 	.byte	0x15
	.zero		1


	//   ....[89]....
        /*06a4*/ 	.word	0x00005560
        /*06a8*/ 	.word	0x000000ff
        /*06ac*/ 	.word	0x00000000
        /*06b0*/ 	.short	0x0101
        /*06b2*/ 	.byte	0x25
	.zero		1


	//   ....[90]....
        /*06b4*/ 	.word	0x00005590
        /*06b8*/ 	.word	0x000000ff
        /*06bc*/ 	.word	0x00000070
        /*06c0*/ 	.short	0x010a
        /*06c2*/ 	.byte	0x15
	.zero		1


	//   ....[91]....
        /*06c4*/ 	.word	0x000055b0
        /*06c8*/ 	.word	0x000000ff
        /*06cc*/ 	.word	0x00000078
        /*06d0*/ 	.short	0x010a
        /*06d2*/ 	.byte	0x15
	.zero		1


	//   ....[92]....
        /*06d4*/ 	.word	0x000055d0
        /*06d8*/ 	.word	0x000000ff
        /*06dc*/ 	.word	0x00000080
        /*06e0*/ 	.short	0x010a
        /*06e2*/ 	.byte	0x15
	.zero		1


	//   ....[93]....
        /*06e4*/ 	.word	0x00005610
        /*06e8*/ 	.word	0x00000000
        /*06ec*/ 	.word	0x00000088
        /*06f0*/ 	.short	0x010a
        /*06f2*/ 	.byte	0xff
	.zero		1


	//   ....[94]....
        /*06f4*/ 	.word	0x00005940
        /*06f8*/ 	.word	0x00000003
        /*06fc*/ 	.word	0x000000a0
        /*0700*/ 	.short	0x010a
        /*0702*/ 	.byte	0xff
	.zero		1


	//   ....[95]....
        /*0704*/ 	.word	0x00005ac0
        /*0708*/ 	.word	0x00000000
        /*070c*/ 	.word	0x00000000
        /*0710*/ 	.short	0x0101
        /*0712*/ 	.byte	0xff
	.zero		1


	//   ....[96]....
        /*0714*/ 	.word	0x000065f0
        /*0718*/ 	.word	0x00000003
        /*071c*/ 	.word	0x00000050
        /*0720*/ 	.short	0x010a
        /*0722*/ 	.byte	0xff
	.zero		1


	//   ....[97]....
        /*0724*/ 	.word	0x00006610
        /*0728*/ 	.word	0x000000a5
        /*072c*/ 	.word	0x000000c0
        /*0730*/ 	.short	0x010a
        /*0732*/ 	.byte	0xff
	.zero		1


	//   ....[98]....
        /*0734*/ 	.word	0x00006740
        /*0738*/ 	.word	0x00000003
        /*073c*/ 	.word	0x00000050
        /*0740*/ 	.short	0x010a
        /*0742*/ 	.byte	0xff
	.zero		1


	//   ....[99]....
        /*0744*/ 	.word	0x00006880
        /*0748*/ 	.word	0x00000000
        /*074c*/ 	.word	0x00000000
        /*0750*/ 	.short	0x0101
        /*0752*/ 	.byte	0xff
	.zero		1


	//   ....[100]....
        /*0754*/ 	.word	0x00006900
        /*0758*/ 	.word	0x000000a5
        /*075c*/ 	.word	0x000000c0
        /*0760*/ 	.short	0x010a
        /*0762*/ 	.byte	0xff
	.zero		1


	//   ....[101]....
        /*0764*/ 	.word	0x00007cb0
        /*0768*/ 	.word	0x000000bf
        /*076c*/ 	.word	0x00000050
        /*0770*/ 	.short	0x010a
        /*0772*/ 	.byte	0xff
	.zero		1


	//   ....[102]....
        /*0774*/ 	.word	0x00007d80
        /*0778*/ 	.word	0x000000bf
        /*077c*/ 	.word	0x00000050
        /*0780*/ 	.short	0x010a
        /*0782*/ 	.byte	0xff
	.zero		1


	//   ....[103]....
        /*0784*/ 	.word	0x00007ec0
        /*0788*/ 	.word	0x00000000
        /*078c*/ 	.word	0x00000000
        /*0790*/ 	.short	0x0101
        /*0792*/ 	.byte	0xff
	.zero		1


	//   ....[104]....
        /*0794*/ 	.word	0x00009260
        /*0798*/ 	.word	0x00000000
        /*079c*/ 	.word	0x00000050
        /*07a0*/ 	.short	0x010a
        /*07a2*/ 	.byte	0xff
	.zero		1


	//   ....[105]....
        /*07a4*/ 	.word	0x00009330
        /*07a8*/ 	.word	0x00000000
        /*07ac*/ 	.word	0x00000050
        /*07b0*/ 	.short	0x010a
        /*07b2*/ 	.byte	0xff
	.zero		1


	//   ....[106]....
        /*07b4*/ 	.word	0x00009470
        /*07b8*/ 	.word	0x00000000
        /*07bc*/ 	.word	0x00000000
        /*07c0*/ 	.short	0x0101
        /*07c2*/ 	.byte	0xff
	.zero		1


	//   ....[107]....
        /*07c4*/ 	.word	0x0000a840
        /*07c8*/ 	.word	0x00000000
        /*07cc*/ 	.word	0x00000050
        /*07d0*/ 	.short	0x010a
        /*07d2*/ 	.byte	0xff
	.zero		1


	//   ....[108]....
        /*07d4*/ 	.word	0x0000a910
        /*07d8*/ 	.word	0x00000000
        /*07dc*/ 	.word	0x00000050
        /*07e0*/ 	.short	0x010a
        /*07e2*/ 	.byte	0xff
	.zero		1


	//   ....[109]....
        /*07e4*/ 	.word	0x0000aa50
        /*07e8*/ 	.word	0x00000000
        /*07ec*/ 	.word	0x00000000
        /*07f0*/ 	.short	0x0101
        /*07f2*/ 	.byte	0xff
	.zero		1


	//   ....[110]....
        /*07f4*/ 	.word	0x0000ae80
        /*07f8*/ 	.word	0x000000a5
        /*07fc*/ 	.word	0x00000000
        /*0800*/ 	.short	0x0101
        /*0802*/ 	.byte	0xff
	.zero		1


	//   ....[111]....
        /*0804*/ 	.word	0x0000bee0
        /*0808*/ 	.word	0x00000003
        /*080c*/ 	.word	0x000000f0
        /*0810*/ 	.short	0x010a
        /*0812*/ 	.byte	0xff
	.zero		1


	//   ....[112]....
        /*0814*/ 	.word	0x0000bf40
        /*0818*/ 	.word	0x00000000
        /*081c*/ 	.word	0x00000028
        /*0820*/ 	.short	0x010a
        /*0822*/ 	.byte	0xff
	.zero		1


	//   ....[113]....
        /*0824*/ 	.word	0x0000bfa0
        /*0828*/ 	.word	0x00000000
        /*082c*/ 	.word	0x00000028
        /*0830*/ 	.short	0x010a
        /*0832*/ 	.byte	0xff
	.zero		1


	//   ....[114]....
        /*0834*/ 	.word	0x0000bff0
        /*0838*/ 	.word	0x00000003
        /*083c*/ 	.word	0x000000a0
        /*0840*/ 	.short	0x010a
        /*0842*/ 	.byte	0xff
	.zero		1


	//   ....[115]....
        /*0844*/ 	.word	0x0000c050
        /*0848*/ 	.word	0x00000000
        /*084c*/ 	.word	0x00000000
        /*0850*/ 	.short	0x010a
        /*0852*/ 	.byte	0xff
	.zero		1


	//   ....[116]....
        /*0854*/ 	.word	0x0000c0b0
        /*0858*/ 	.word	0x00000000
        /*085c*/ 	.word	0x00000000
        /*0860*/ 	.short	0x010a
        /*0862*/ 	.byte	0xff
	.zero		1


	//   ....[117]....
        /*0864*/ 	.word	0x0000c110
        /*0868*/ 	.word	0x00000000
        /*086c*/ 	.word	0x00000000
        /*0870*/ 	.short	0x010a
        /*0872*/ 	.byte	0xff
	.zero		1


	//   ....[118]....
        /*0874*/ 	.word	0x0000c170
        /*0878*/ 	.word	0x00000000
        /*087c*/ 	.word	0x00000000
        /*0880*/ 	.short	0x010a
        /*0882*/ 	.byte	0xff
	.zero		1


	//   ....[119]....
        /*0884*/ 	.word	0x0000c1c0
        /*0888*/ 	.word	0x00000002
        /*088c*/ 	.word	0x000000e0
        /*0890*/ 	.short	0x010a
        /*0892*/ 	.byte	0xff
	.zero		1


	//   ....[120]....
        /*0894*/ 	.word	0x0000c220
        /*0898*/ 	.word	0x00000002
        /*089c*/ 	.word	0x000000b0
        /*08a0*/ 	.short	0x010a
        /*08a2*/ 	.byte	0xff
	.zero		1


	//   ....[121]....
        /*08a4*/ 	.word	0x0000c270
        /*08a8*/ 	.word	0x00000002
        /*08ac*/ 	.word	0x000000a0
        /*08b0*/ 	.short	0x010a
        /*08b2*/ 	.byte	0xff
	.zero		1


	//   ....[122]....
        /*08b4*/ 	.word	0x0000c2d0
        /*08b8*/ 	.word	0x00000000
        /*08bc*/ 	.word	0x000000b0
        /*08c0*/ 	.short	0x010a
        /*08c2*/ 	.byte	0xff
	.zero		1


	//   ....[123]....
        /*08c4*/ 	.word	0x0000c330
        /*08c8*/ 	.word	0x00000000
        /*08cc*/ 	.word	0x00000008
        /*08d0*/ 	.short	0x010a
        /*08d2*/ 	.byte	0xff
	.zero		1


	//   ....[124]....
        /*08d4*/ 	.word	0x0000c420
        /*08d8*/ 	.word	0x00000000
        /*08dc*/ 	.word	0x00000008
        /*08e0*/ 	.short	0x010a
        /*08e2*/ 	.byte	0xff
	.zero		1


	//   ....[125]....
        /*08e4*/ 	.word	0x0000c470
        /*08e8*/ 	.word	0x00000000
        /*08ec*/ 	.word	0x000000a0
        /*08f0*/ 	.short	0x010a
        /*08f2*/ 	.byte	0xff
	.zero		1


	//   ....[126]....
        /*08f4*/ 	.word	0x0000c4d0
        /*08f8*/ 	.word	0x00000000
        /*08fc*/ 	.word	0x000000d0
        /*0900*/ 	.short	0x010a
        /*0902*/ 	.byte	0xff
	.zero		1


	//   ....[127]....
        /*0904*/ 	.word	0x0000c530
        /*0908*/ 	.word	0x00000000
        /*090c*/ 	.word	0x00000000
        /*0910*/ 	.short	0x010a
        /*0912*/ 	.byte	0xff
	.zero		1


	//   ....[128]....
        /*0914*/ 	.word	0x0000c590
        /*0918*/ 	.word	0x00000000
        /*091c*/ 	.word	0x00000000
        /*0920*/ 	.short	0x010a
        /*0922*/ 	.byte	0xff
	.zero		1


	//   ....[129]....
        /*0924*/ 	.word	0x0000c5f0
        /*0928*/ 	.word	0x00000000
        /*092c*/ 	.word	0x00000100
        /*0930*/ 	.short	0x010a
        /*0932*/ 	.byte	0xff
	.zero		1


	//   ....[130]....
        /*0934*/ 	.word	0x0000c640
        /*0938*/ 	.word	0x0000000c
        /*093c*/ 	.word	0x000000a0
        /*0940*/ 	.short	0x010a
        /*0942*/ 	.byte	0xff
	.zero		1


	//   ....[131]....
        /*0944*/ 	.word	0x0000c6a0
        /*0948*/ 	.word	0x00000000
        /*094c*/ 	.word	0x00000098
        /*0950*/ 	.short	0x010a
        /*0952*/ 	.byte	0xff
	.zero		1


	//   ....[132]....
        /*0954*/ 	.word	0x0000c700
        /*0958*/ 	.word	0x00000000
        /*095c*/ 	.word	0x00000070
        /*0960*/ 	.short	0x010a
        /*0962*/ 	.byte	0xff
	.zero		1


	//   ....[133]....
        /*0964*/ 	.word	0x0000c760
        /*0968*/ 	.word	0x00000000
        /*096c*/ 	.word	0x00000078
        /*0970*/ 	.short	0x010a
        /*0972*/ 	.byte	0xff
	.zero		1


	//   ....[134]....
        /*0974*/ 	.word	0x0000c7c0
        /*0978*/ 	.word	0x00000000
        /*097c*/ 	.word	0x00000080
        /*0980*/ 	.short	0x010a
        /*0982*/ 	.byte	0xff
	.zero		1


	//   ....[135]....
        /*0984*/ 	.word	0x0000c820
        /*0988*/ 	.word	0x00000000
        /*098c*/ 	.word	0x00000088
        /*0990*/ 	.short	0x010a
        /*0992*/ 	.byte	0xff
	.zero		1


	//   ....[136]....
        /*0994*/ 	.word	0x0000c880
        /*0998*/ 	.word	0x00000000
        /*099c*/ 	.word	0x00000070
        /*09a0*/ 	.short	0x010a
        /*09a2*/ 	.byte	0xff
	.zero		1


	//   ....[137]....
        /*09a4*/ 	.word	0x0000c8e0
        /*09a8*/ 	.word	0x00000000
        /*09ac*/ 	.word	0x00000078
        /*09b0*/ 	.short	0x010a
        /*09b2*/ 	.byte	0xff
	.zero		1


	//   ....[138]....
        /*09b4*/ 	.word	0x0000c940
        /*09b8*/ 	.word	0x00000000
        /*09bc*/ 	.word	0x00000080
        /*09c0*/ 	.short	0x010a
        /*09c2*/ 	.byte	0xff
	.zero		1


	//   ....[139]....
        /*09c4*/ 	.word	0x0000c990
        /*09c8*/ 	.word	0x00000003
        /*09cc*/ 	.word	0x000000a0
        /*09d0*/ 	.short	0x010a
        /*09d2*/ 	.byte	0xff
	.zero		1


	//   ....[140]....
        /*09d4*/ 	.word	0x0000c9e0
        /*09d8*/ 	.word	0x00000003
        /*09dc*/ 	.word	0x00000050
        /*09e0*/ 	.short	0x010a
        /*09e2*/ 	.byte	0xff
	.zero		1


	//   ....[141]....
        /*09e4*/ 	.word	0x0000ca30
        /*09e8*/ 	.word	0x000000a5
        /*09ec*/ 	.word	0x000000c0
        /*09f0*/ 	.short	0x010a
        /*09f2*/ 	.byte	0xff
	.zero		1


	//   ....[142]....
        /*09f4*/ 	.word	0x0000ca80
        /*09f8*/ 	.word	0x000000bf
        /*09fc*/ 	.word	0x00000050
        /*0a00*/ 	.short	0x010a
        /*0a02*/ 	.byte	0xff
	.zero		1


	//   ....[143]....
        /*0a04*/ 	.word	0x0000cad0
        /*0a08*/ 	.word	0x00000000
        /*0a0c*/ 	.word	0x00000050
        /*0a10*/ 	.short	0x010a
        /*0a12*/ 	.byte	0xff
	.zero		1


	//   ....[144]....
        /*0a14*/ 	.word	0x0000cb20
        /*0a18*/ 	.word	0x00000000
        /*0a1c*/ 	.word	0x00000050
        /*0a20*/ 	.short	0x010a
        /*0a22*/ 	.byte	0xff
	.zero		1


	//----- nvinfo : EIATTR_NUM_MBARRIERS
	.align		4
.L_48:
        /*0a24*/ 	.byte	0x03, 0x38
        /*0a26*/ 	.short	0x0021


	//----- nvinfo : EIATTR_EXIT_INSTR_OFFSETS
	.align		4
        /*0a28*/ 	.byte	0x04, 0x1c
        /*0a2a*/ 	.short	(.L_50 - .L_49)


	//   ....[0]....
.L_49:
        /*0a2c*/ 	.word	0x00002d30


	//   ....[1]....
        /*0a30*/ 	.word	0x00003220


	//   ....[2]....
        /*0a34*/ 	.word	0x00003280


	//   ....[3]....
        /*0a38*/ 	.word	0x000044e0


	//   ....[4]....
        /*0a3c*/ 	.word	0x00005640


	//   ....[5]....
        /*0a40*/ 	.word	0x00005680


	//   ....[6]....
        /*0a44*/ 	.word	0x0000bed0


	//----- nvinfo : EIATTR_MAX_THREADS
	.align		4
.L_50:
        /*0a48*/ 	.byte	0x04, 0x05
        /*0a4a*/ 	.short	(.L_52 - .L_51)
.L_51:
        /*0a4c*/ 	.word	0x00000100
        /*0a50*/ 	.word	0x00000001
        /*0a54*/ 	.word	0x00000001


	//----- nvinfo : EIATTR_CRS_STACK_SIZE
	.align		4
.L_52:
        /*0a58*/ 	.byte	0x04, 0x1e
        /*0a5a*/ 	.short	(.L_54 - .L_53)
.L_53:
        /*0a5c*/ 	.word	0x00000000


	//----- nvinfo : EIATTR_CBANK_PARAM_SIZE
	.align		4
.L_54:
        /*0a60*/ 	.byte	0x03, 0x19
        /*0a62*/ 	.short	0x0800


	//----- nvinfo : EIATTR_PARAM_CBANK
	.align		4
        /*0a64*/ 	.byte	0x04, 0x0a
        /*0a66*/ 	.short	(.L_56 - .L_55)
	.align		4
.L_55:
        /*0a68*/ 	.word	index@(.nv.constant0._ZN7cutlass13device_kernelINS_4gemm6kernel13GemmUniversalIN4cute5tupleIJiiiiEEENS1_10collective13CollectiveMmaINS1_35MainloopSm100TmaUmmaWarpSpecializedILi5ELi2ELi2ENS5_IJNS4_1CILi4EEENSA_ILi2EEENSA_ILi1EEEEEEEENS5_IJNSA_ILi256EEESG_NSA_ILi128EEEEEENS_12float_e5m2_tENS5_IJlSD_lEEESJ_SK_NS4_8TiledMMAINS4_8MMA_AtomIJNS4_10MMA_TraitsINS4_25SM100_MMA_F8F6F4_2x1SM_SSEJSJ_SJ_fSG_SG_NS4_17integral_constantINS4_4UMMA5MajorELSR_0EEESS_NSP_INSQ_7ScaleInELST_0EEESU_EEEEEENS4_6LayoutINS5_IJSD_SD_SD_EEENS5_IJNSA_ILi0EEESZ_SZ_EEEEENS5_IJNS4_10UnderscoreES12_S12_EEEEENS4_28SM100_TMA_2SM_LOAD_MULTICASTENS4_14ComposedLayoutINS4_7SwizzleILi3ELi4ELi3EEENS4_18smem_ptr_flag_bitsILi8EEENSX_INS5_IJNSA_ILi8EEESH_EEENS5_IJSH_SD_EEEEEEEvNS4_8identityES15_S1F_vS1G_EENS_8epilogue10collective18CollectiveEpilogueINS1I_23Sm100TmaWarpSpecializedILi4ELi2ELi64ELb0ELb0EEEJNS5_IJSH_SG_SH_EEENS5_IJNSX_ISH_SD_EENSX_INSA_ILi64EEESD_EEEEESJ_SK_SJ_SK_NS1I_6fusion15FusionCallbacksIS1M_NS1S_17LinearCombinationISJ_fSJ_fLNS_15FloatRoundStyleE2EEES1N_S1R_JEEENS4_5SM1004TMEM4LOAD26SM100_TMEM_LOAD_32dp32b64xENS4_13SM90_TMA_LOADENS16_INS17_ILi2ELi4ELi3EEES1A_NSX_INS5_IJS1B_S1P_EEENS5_IJS1P_SD_EEEEEEENS4_39AutoVectorizingCopyWithAssumedAlignmentILi128EEENS4_14SM90_TMA_STOREES27_S29_S29_EEEvvEEEEvNT_6ParamsE)
        /*0a6c*/ 	.short	0x0380
        /*0a6e*/ 	.short	0x0800


	//----- nvinfo : EIATTR_SW_WAR
	.align		4
.L_56:
        /*0a70*/ 	.byte	0x04, 0x36
        /*0a72*/ 	.short	(.L_58 - .L_57)
.L_57:
        /*0a74*/ 	.word	0x00000008
.L_58:


//--------------------- .nv.callgraph             --------------------------
	.section	.nv.callgraph,"",@"SHT_CUDA_CALLGRAPH"
	.align	4
	.sectionentsize	8
	.align		4
        /*0000*/ 	.word	0x00000000
	.align		4
        /*0004*/ 	.word	0xffffffff
	.align		4
        /*0008*/ 	.word	index@(_ZN7cutlass13device_kernelINS_4gemm6kernel13GemmUniversalIN4cute5tupleIJiiiiEEENS1_10collective13CollectiveMmaINS1_35MainloopSm100TmaUmmaWarpSpecializedILi5ELi2ELi2ENS5_IJNS4_1CILi4EEENSA_ILi2EEENSA_ILi1EEEEEEEENS5_IJNSA_ILi256EEESG_NSA_ILi128EEEEEENS_12float_e5m2_tENS5_IJlSD_lEEESJ_SK_NS4_8TiledMMAINS4_8MMA_AtomIJNS4_10MMA_TraitsINS4_25SM100_MMA_F8F6F4_2x1SM_SSEJSJ_SJ_fSG_SG_NS4_17integral_constantINS4_4UMMA5MajorELSR_0EEESS_NSP_INSQ_7ScaleInELST_0EEESU_EEEEEENS4_6LayoutINS5_IJSD_SD_SD_EEENS5_IJNSA_ILi0EEESZ_SZ_EEEEENS5_IJNS4_10UnderscoreES12_S12_EEEEENS4_28SM100_TMA_2SM_LOAD_MULTICASTENS4_14ComposedLayoutINS4_7SwizzleILi3ELi4ELi3EEENS4_18smem_ptr_flag_bitsILi8EEENSX_INS5_IJNSA_ILi8EEESH_EEENS5_IJSH_SD_EEEEEEEvNS4_8identityES15_S1F_vS1G_EENS_8epilogue10collective18CollectiveEpilogueINS1I_23Sm100TmaWarpSpecializedILi4ELi2ELi64ELb0ELb0EEEJNS5_IJSH_SG_SH_EEENS5_IJNSX_ISH_SD_EENSX_INSA_ILi64EEESD_EEEEESJ_SK_SJ_SK_NS1I_6fusion15FusionCallbacksIS1M_NS1S_17LinearCombinationISJ_fSJ_fLNS_15FloatRoundStyleE2EEES1N_S1R_JEEENS4_5SM1004TMEM4LOAD26SM100_TMEM_LOAD_32dp32b64xENS4_13SM90_TMA_LOADENS16_INS17_ILi2ELi4ELi3EEES1A_NSX_INS5_IJS1B_S1P_EEENS5_IJS1P_SD_EEEEEEENS4_39AutoVectorizingCopyWithAssumedAlignmentILi128EEENS4_14SM90_TMA_STOREES27_S29_S29_EEEvvEEEEvNT_6ParamsE)
	.align		4
        /*000c*/ 	.word	index@(__assertfail)
	.align		4
        /*0010*/ 	.word	0x00000000
	.align		4
        /*0014*/ 	.word	0xfffffffe
	.align		4
        /*0018*/ 	.word	0x00000000
	.align		4
        /*001c*/ 	.word	0xfffffffd
	.align		4
        /*0020*/ 	.word	0x00000000
	.align		4
        /*0024*/ 	.word	0xfffffffc


//--------------------- .nv.constant4             --------------------------
	.section	.nv.constant4,"a",@progbits
	.align	8
	.align		8
.nv.constant4:
        /*0000*/ 	.dword	__assertfail
	.align		8
        /*0008*/ 	.dword	__unnamed_1
	.align		8
        /*0010*/ 	.dword	__unnamed_2
	.align		8
        /*0018*/ 	.dword	__unnamed_3
	.align		8
        /*0020*/ 	.dword	_ZN40_INTERNAL_785a5138_4_k_cu_b08a1594_229554cuda3std3__45__cpo5beginE
	.align		8
        /*0028*/ 	.dword	_ZN40_INTERNAL_785a5138_4_k_cu_b08a1594_229554cuda3std3__45__cpo3endE
	.align		8
        /*0030*/ 	.dword	_ZN40_INTERNAL_785a5138_4_k_cu_b08a1594_229554cuda3std3__45__cpo6cbeginE
	.align		8
        /*0038*/ 	.dword	_ZN40_INTERNAL_785a5138_4_k_cu_b08a1594_229554cuda3std3__45__cpo4cendE
	.align		8
        /*0040*/ 	.dword	_ZN40_INTERNAL_785a5138_4_k_cu_b08a1594_229554cuda3std3__442_GLOBAL__N__785a5138_4_k_cu_b08a1594_229556ignoreE
	.align		8
        /*0048*/ 	.dword	_ZN40_INTERNAL_785a5138_4_k_cu_b08a1594_229554cuda3std3__419piecewise_constructE
	.align		8
        /*0050*/ 	.dword	_ZN40_INTERNAL_785a5138_4_k_cu_b08a1594_229554cuda3std3__48in_placeE
	.align		8
        /*0058*/ 	.dword	_ZN40_INTERNAL_785a5138_4_k_cu_b08a1594_229554cuda3std6ranges3__45__cpo4swapE
	.align		8
        /*0060*/ 	.dword	_ZN40_INTERNAL_785a5138_4_k_cu_b08a1594_229554cuda3std6ranges3__45__cpo9iter_moveE
	.align		8
        /*0068*/ 	.dword	_ZN40_INTERNAL_785a5138_4_k_cu_b08a1594_229554cute7productE
	.align		8
        /*0070*/ 	.dword	_ZN40_INTERNAL_785a5138_4_k_cu_b08a1594_229554cute1_E
	.align		8
        /*0078*/ 	.dword	$str$25
	.align		8
        /*0080*/ 	.dword	$str$26
	.align		8
        /*0088*/ 	.dword	$str$27
	.align		8
        /*0090*/ 	.dword	$str$28


//--------------------- .text._ZN7cutlass13device_kernelINS_4gemm6kernel13GemmUniversalIN4cute5tupleIJiiiiEEENS1_10collective13CollectiveMmaINS1_35MainloopSm100TmaUmmaWarpSpecializedILi5ELi2ELi2ENS5_IJNS4_1CILi4EEENSA_ILi2EEENSA_ILi1EEEEEEEENS5_IJNSA_ILi256EEESG_NSA_ILi128EEEEEENS_12float_e5m2_tENS5_IJlSD_lEEESJ_SK_NS4_8TiledMMAINS4_8MMA_AtomIJNS4_10MMA_TraitsINS4_25SM100_MMA_F8F6F4_2x1SM_SSEJSJ_SJ_fSG_SG_NS4_17integral_constantINS4_4UMMA5MajorELSR_0EEESS_NSP_INSQ_7ScaleInELST_0EEESU_EEEEEENS4_6LayoutINS5_IJSD_SD_SD_EEENS5_IJNSA_ILi0EEESZ_SZ_EEEEENS5_IJNS4_10UnderscoreES12_S12_EEEEENS4_28SM100_TMA_2SM_LOAD_MULTICASTENS4_14ComposedLayoutINS4_7SwizzleILi3ELi4ELi3EEENS4_18smem_ptr_flag_bitsILi8EEENSX_INS5_IJNSA_ILi8EEESH_EEENS5_IJSH_SD_EEEEEEEvNS4_8identityES15_S1F_vS1G_EENS_8epilogue10collective18CollectiveEpilogueINS1I_23Sm100TmaWarpSpecializedILi4ELi2ELi64ELb0ELb0EEEJNS5_IJSH_SG_SH_EEENS5_IJNSX_ISH_SD_EENSX_INSA_ILi64EEESD_EEEEESJ_SK_SJ_SK_NS1I_6fusion15FusionCallbacksIS1M_NS1S_17LinearCombinationISJ_fSJ_fLNS_15FloatRoundStyleE2EEES1N_S1R_JEEENS4_5SM1004TMEM4LOAD26SM100_TMEM_LOAD_32dp32b64xENS4_13SM90_TMA_LOADENS16_INS17_ILi2ELi4ELi3EEES1A_NSX_INS5_IJS1B_S1P_EEENS5_IJS1P_SD_EEEEEEENS4_39AutoVectorizingCopyWithAssumedAlignmentILi128EEENS4_14SM90_TMA_STOREES27_S29_S29_EEEvvEEEEvNT_6ParamsE --------------------------
	.section	.text._ZN7cutlass13device_kernelINS_4gemm6kernel13GemmUniversalIN4cute5tupleIJiiiiEEENS1_10collective13CollectiveMmaINS1_35MainloopSm100TmaUmmaWarpSpecializedILi5ELi2ELi2ENS5_IJNS4_1CILi4EEENSA_ILi2EEENSA_ILi1EEEEEEEENS5_IJNSA_ILi256EEESG_NSA_ILi128EEEEEENS_12float_e5m2_tENS5_IJlSD_lEEESJ_SK_NS4_8TiledMMAINS4_8MMA_AtomIJNS4_10MMA_TraitsINS4_25SM100_MMA_F8F6F4_2x1SM_SSEJSJ_SJ_fSG_SG_NS4_17integral_constantINS4_4UMMA5MajorELSR_0EEESS_NSP_INSQ_7ScaleInELST_0EEESU_EEEEEENS4_6LayoutINS5_IJSD_SD_SD_EEENS5_IJNSA_ILi0EEESZ_SZ_EEEEENS5_IJNS4_10UnderscoreES12_S12_EEEEENS4_28SM100_TMA_2SM_LOAD_MULTICASTENS4_14ComposedLayoutINS4_7SwizzleILi3ELi4ELi3EEENS4_18smem_ptr_flag_bitsILi8EEENSX_INS5_IJNSA_ILi8EEESH_EEENS5_IJSH_SD_EEEEEEEvNS4_8identityES15_S1F_vS1G_EENS_8epilogue10collective18CollectiveEpilogueINS1I_23Sm100TmaWarpSpecializedILi4ELi2ELi64ELb0ELb0EEEJNS5_IJSH_SG_SH_EEENS5_IJNSX_ISH_SD_EENSX_INSA_ILi64EEESD_EEEEESJ_SK_SJ_SK_NS1I_6fusion15FusionCallbacksIS1M_NS1S_17LinearCombinationISJ_fSJ_fLNS_15FloatRoundStyleE2EEES1N_S1R_JEEENS4_5SM1004TMEM4LOAD26SM100_TMEM_LOAD_32dp32b64xENS4_13SM90_TMA_LOADENS16_INS17_ILi2ELi4ELi3EEES1A_NSX_INS5_IJS1B_S1P_EEENS5_IJS1P_SD_EEEEEEENS4_39AutoVectorizingCopyWithAssumedAlignmentILi128EEENS4_14SM90_TMA_STOREES27_S29_S29_EEEvvEEEEvNT_6ParamsE,"ax",@progbits
	.align	128
.text._ZN7cutlass13device_kernelINS_4gemm6kernel13GemmUniversalIN4cute5tupleIJiiiiEEENS1_10collective13CollectiveMmaINS1_35MainloopSm100TmaUmmaWarpSpecializedILi5ELi2ELi2ENS5_IJNS4_1CILi4EEENSA_ILi2EEENSA_ILi1EEEEEEEENS5_IJNSA_ILi256EEESG_NSA_ILi128EEEEEENS_12float_e5m2_tENS5_IJlSD_lEEESJ_SK_NS4_8TiledMMAINS4_8MMA_AtomIJNS4_10MMA_TraitsINS4_25SM100_MMA_F8F6F4_2x1SM_SSEJSJ_SJ_fSG_SG_NS4_17integral_constantINS4_4UMMA5MajorELSR_0EEESS_NSP_INSQ_7ScaleInELST_0EEESU_EEEEEENS4_6LayoutINS5_IJSD_SD_SD_EEENS5_IJNSA_ILi0EEESZ_SZ_EEEEENS5_IJNS4_10UnderscoreES12_S12_EEEEENS4_28SM100_TMA_2SM_LOAD_MULTICASTENS4_14ComposedLayoutINS4_7SwizzleILi3ELi4ELi3EEENS4_18smem_ptr_flag_bitsILi8EEENSX_INS5_IJNSA_ILi8EEESH_EEENS5_IJSH_SD_EEEEEEEvNS4_8identityES15_S1F_vS1G_EENS_8epilogue10collective18CollectiveEpilogueINS1I_23Sm100TmaWarpSpecializedILi4ELi2ELi64ELb0ELb0EEEJNS5_IJSH_SG_SH_EEENS5_IJNSX_ISH_SD_EENSX_INSA_ILi64EEESD_EEEEESJ_SK_SJ_SK_NS1I_6fusion15FusionCallbacksIS1M_NS1S_17LinearCombinationISJ_fSJ_fLNS_15FloatRoundStyleE2EEES1N_S1R_JEEENS4_5SM1004TMEM4LOAD26SM100_TMEM_LOAD_32dp32b64xENS4_13SM90_TMA_LOADENS16_INS17_ILi2ELi4ELi3EEES1A_NSX_INS5_IJS1B_S1P_EEENS5_IJS1P_SD_EEEEEEENS4_39AutoVectorizingCopyWithAssumedAlignmentILi128EEENS4_14SM90_TMA_STOREES27_S29_S29_EEEvvEEEEvNT_6ParamsE:
        .type           _ZN7cutlass13device_kernelINS_4gemm6kernel13GemmUniversalIN4cute5tupleIJiiiiEEENS1_10collective13CollectiveMmaINS1_35MainloopSm100TmaUmmaWarpSpecializedILi5ELi2ELi2ENS5_IJNS4_1CILi4EEENSA_ILi2EEENSA_ILi1EEEEEEEENS5_IJNSA_ILi256EEESG_NSA_ILi128EEEEEENS_12float_e5m2_tENS5_IJlSD_lEEESJ_SK_NS4_8TiledMMAINS4_8MMA_AtomIJNS4_10MMA_TraitsINS4_25SM100_MMA_F8F6F4_2x1SM_SSEJSJ_SJ_fSG_SG_NS4_17integral_constantINS4_4UMMA5MajorELSR_0EEESS_NSP_INSQ_7ScaleInELST_0EEESU_EEEEEENS4_6LayoutINS5_IJSD_SD_SD_EEENS5_IJNSA_ILi0EEESZ_SZ_EEEEENS5_IJNS4_10UnderscoreES12_S12_EEEEENS4_28SM100_TMA_2SM_LOAD_MULTICASTENS4_14ComposedLayoutINS4_7SwizzleILi3ELi4ELi3EEENS4_18smem_ptr_flag_bitsILi8EEENSX_INS5_IJNSA_ILi8EEESH_EEENS5_IJSH_SD_EEEEEEEvNS4_8identityES15_S1F_vS1G_EENS_8epilogue10collective18CollectiveEpilogueINS1I_23Sm100TmaWarpSpecializedILi4ELi2ELi64ELb0ELb0EEEJNS5_IJSH_SG_SH_EEENS5_IJNSX_ISH_SD_EENSX_INSA_ILi64EEESD_EEEEESJ_SK_SJ_SK_NS1I_6fusion15FusionCallbacksIS1M_NS1S_17LinearCombinationISJ_fSJ_fLNS_15FloatRoundStyleE2EEES1N_S1R_JEEENS4_5SM1004TMEM4LOAD26SM100_TMEM_LOAD_32dp32b64xENS4_13SM90_TMA_LOADENS16_INS17_ILi2ELi4ELi3EEES1A_NSX_INS5_IJS1B_S1P_EEENS5_IJS1P_SD_EEEEEEENS4_39AutoVectorizingCopyWithAssumedAlignmentILi128EEENS4_14SM90_TMA_STOREES27_S29_S29_EEEvvEEEEvNT_6ParamsE,@function
        .size           _ZN7cutlass13device_kernelINS_4gemm6kernel13GemmUniversalIN4cute5tupleIJiiiiEEENS1_10collective13CollectiveMmaINS1_35MainloopSm100TmaUmmaWarpSpecializedILi5ELi2ELi2ENS5_IJNS4_1CILi4EEENSA_ILi2EEENSA_ILi1EEEEEEEENS5_IJNSA_ILi256EEESG_NSA_ILi128EEEEEENS_12float_e5m2_tENS5_IJlSD_lEEESJ_SK_NS4_8TiledMMAINS4_8MMA_AtomIJNS4_10MMA_TraitsINS4_25SM100_MMA_F8F6F4_2x1SM_SSEJSJ_SJ_fSG_SG_NS4_17integral_constantINS4_4UMMA5MajorELSR_0EEESS_NSP_INSQ_7ScaleInELST_0EEESU_EEEEEENS4_6LayoutINS5_IJSD_SD_SD_EEENS5_IJNSA_ILi0EEESZ_SZ_EEEEENS5_IJNS4_10UnderscoreES12_S12_EEEEENS4_28SM100_TMA_2SM_LOAD_MULTICASTENS4_14ComposedLayoutINS4_7SwizzleILi3ELi4ELi3EEENS4_18smem_ptr_flag_bitsILi8EEENSX_INS5_IJNSA_ILi8EEESH_EEENS5_IJSH_SD_EEEEEEEvNS4_8identityES15_S1F_vS1G_EENS_8epilogue10collective18CollectiveEpilogueINS1I_23Sm100TmaWarpSpecializedILi4ELi2ELi64ELb0ELb0EEEJNS5_IJSH_SG_SH_EEENS5_IJNSX_ISH_SD_EENSX_INSA_ILi64EEESD_EEEEESJ_SK_SJ_SK_NS1I_6fusion15FusionCallbacksIS1M_NS1S_17LinearCombinationISJ_fSJ_fLNS_15FloatRoundStyleE2EEES1N_S1R_JEEENS4_5SM1004TMEM4LOAD26SM100_TMEM_LOAD_32dp32b64xENS4_13SM90_TMA_LOADENS16_INS17_ILi2ELi4ELi3EEES1A_NSX_INS5_IJS1B_S1P_EEENS5_IJS1P_SD_EEEEEEENS4_39AutoVectorizingCopyWithAssumedAlignmentILi128EEENS4_14SM90_TMA_STOREES27_S29_S29_EEEvvEEEEvNT_6ParamsE,(.L_x_191 - _ZN7cutlass13device_kernelINS_4gemm6kernel13GemmUniversalIN4cute5tupleIJiiiiEEENS1_10collective13CollectiveMmaINS1_35MainloopSm100TmaUmmaWarpSpecializedILi5ELi2ELi2ENS5_IJNS4_1CILi4EEENSA_ILi2EEENSA_ILi1EEEEEEEENS5_IJNSA_ILi256EEESG_NSA_ILi128EEEEEENS_12float_e5m2_tENS5_IJlSD_lEEESJ_SK_NS4_8TiledMMAINS4_8MMA_AtomIJNS4_10MMA_TraitsINS4_25SM100_MMA_F8F6F4_2x1SM_SSEJSJ_SJ_fSG_SG_NS4_17integral_constantINS4_4UMMA5MajorELSR_0EEESS_NSP_INSQ_7ScaleInELST_0EEESU_EEEEEENS4_6LayoutINS5_IJSD_SD_SD_EEENS5_IJNSA_ILi0EEESZ_SZ_EEEEENS5_IJNS4_10UnderscoreES12_S12_EEEEENS4_28SM100_TMA_2SM_LOAD_MULTICASTENS4_14ComposedLayoutINS4_7SwizzleILi3ELi4ELi3EEENS4_18smem_ptr_flag_bitsILi8EEENSX_INS5_IJNSA_ILi8EEESH_EEENS5_IJSH_SD_EEEEEEEvNS4_8identityES15_S1F_vS1G_EENS_8epilogue10collective18CollectiveEpilogueINS1I_23Sm100TmaWarpSpecializedILi4ELi2ELi64ELb0ELb0EEEJNS5_IJSH_SG_SH_EEENS5_IJNSX_ISH_SD_EENSX_INSA_ILi64EEESD_EEEEESJ_SK_SJ_SK_NS1I_6fusion15FusionCallbacksIS1M_NS1S_17LinearCombinationISJ_fSJ_fLNS_15FloatRoundStyleE2EEES1N_S1R_JEEENS4_5SM1004TMEM4LOAD26SM100_TMEM_LOAD_32dp32b64xENS4_13SM90_TMA_LOADENS16_INS17_ILi2ELi4ELi3EEES1A_NSX_INS5_IJS1B_S1P_EEENS5_IJS1P_SD_EEEEEEENS4_39AutoVectorizingCopyWithAssumedAlignmentILi128EEENS4_14SM90_TMA_STOREES27_S29_S29_EEEvvEEEEvNT_6ParamsE)
        .other          _ZN7cutlass13device_kernelINS_4gemm6kernel13GemmUniversalIN4cute5tupleIJiiiiEEENS1_10collective13CollectiveMmaINS1_35MainloopSm100TmaUmmaWarpSpecializedILi5ELi2ELi2ENS5_IJNS4_1CILi4EEENSA_ILi2EEENSA_ILi1EEEEEEEENS5_IJNSA_ILi256EEESG_NSA_ILi128EEEEEENS_12float_e5m2_tENS5_IJlSD_lEEESJ_SK_NS4_8TiledMMAINS4_8MMA_AtomIJNS4_10MMA_TraitsINS4_25SM100_MMA_F8F6F4_2x1SM_SSEJSJ_SJ_fSG_SG_NS4_17integral_constantINS4_4UMMA5MajorELSR_0EEESS_NSP_INSQ_7ScaleInELST_0EEESU_EEEEEENS4_6LayoutINS5_IJSD_SD_SD_EEENS5_IJNSA_ILi0EEESZ_SZ_EEEEENS5_IJNS4_10UnderscoreES12_S12_EEEEENS4_28SM100_TMA_2SM_LOAD_MULTICASTENS4_14ComposedLayoutINS4_7SwizzleILi3ELi4ELi3EEENS4_18smem_ptr_flag_bitsILi8EEENSX_INS5_IJNSA_ILi8EEESH_EEENS5_IJSH_SD_EEEEEEEvNS4_8identityES15_S1F_vS1G_EENS_8epilogue10collective18CollectiveEpilogueINS1I_23Sm100TmaWarpSpecializedILi4ELi2ELi64ELb0ELb0EEEJNS5_IJSH_SG_SH_EEENS5_IJNSX_ISH_SD_EENSX_INSA_ILi64EEESD_EEEEESJ_SK_SJ_SK_NS1I_6fusion15FusionCallbacksIS1M_NS1S_17LinearCombinationISJ_fSJ_fLNS_15FloatRoundStyleE2EEES1N_S1R_JEEENS4_5SM1004TMEM4LOAD26SM100_TMEM_LOAD_32dp32b64xENS4_13SM90_TMA_LOADENS16_INS17_ILi2ELi4ELi3EEES1A_NSX_INS5_IJS1B_S1P_EEENS5_IJS1P_SD_EEEEEEENS4_39AutoVectorizingCopyWithAssumedAlignmentILi128EEENS4_14SM90_TMA_STOREES27_S29_S29_EEEvvEEEEvNT_6ParamsE,@"STO_CUDA_ENTRY STV_DEFAULT"
_ZN7cutlass13device_kernelINS_4gemm6kernel13GemmUniversalIN4cute5tupleIJiiiiEEENS1_10collective13CollectiveMmaINS1_35MainloopSm100TmaUmmaWarpSpecializedILi5ELi2ELi2ENS5_IJNS4_1CILi4EEENSA_ILi2EEENSA_ILi1EEEEEEEENS5_IJNSA_ILi256EEESG_NSA_ILi128EEEEEENS_12float_e5m2_tENS5_IJlSD_lEEESJ_SK_NS4_8TiledMMAINS4_8MMA_AtomIJNS4_10MMA_TraitsINS4_25SM100_MMA_F8F6F4_2x1SM_SSEJSJ_SJ_fSG_SG_NS4_17integral_constantINS4_4UMMA5MajorELSR_0EEESS_NSP_INSQ_7ScaleInELST_0EEESU_EEEEEENS4_6LayoutINS5_IJSD_SD_SD_EEENS5_IJNSA_ILi0EEESZ_SZ_EEEEENS5_IJNS4_10UnderscoreES12_S12_EEEEENS4_28SM100_TMA_2SM_LOAD_MULTICASTENS4_14ComposedLayoutINS4_7SwizzleILi3ELi4ELi3EEENS4_18smem_ptr_flag_bitsILi8EEENSX_INS5_IJNSA_ILi8EEESH_EEENS5_IJSH_SD_EEEEEEEvNS4_8identityES15_S1F_vS1G_EENS_8epilogue10collective18CollectiveEpilogueINS1I_23Sm100TmaWarpSpecializedILi4ELi2ELi64ELb0ELb0EEEJNS5_IJSH_SG_SH_EEENS5_IJNSX_ISH_SD_EENSX_INSA_ILi64EEESD_EEEEESJ_SK_SJ_SK_NS1I_6fusion15FusionCallbacksIS1M_NS1S_17LinearCombinationISJ_fSJ_fLNS_15FloatRoundStyleE2EEES1N_S1R_JEEENS4_5SM1004TMEM4LOAD26SM100_TMEM_LOAD_32dp32b64xENS4_13SM90_TMA_LOADENS16_INS17_ILi2ELi4ELi3EEES1A_NSX_INS5_IJS1B_S1P_EEENS5_IJS1P_SD_EEEEEEENS4_39AutoVectorizingCopyWithAssumedAlignmentILi128EEENS4_14SM90_TMA_STOREES27_S29_S29_EEEvvEEEEvNT_6ParamsE:
[----:B------:R-:W1:Y:S01]  /*0000*/  LDC R1, c[0x0][0x37c] ;  /* 0x0000df00ff017b82 */ /* 0x000e620000000800 */
[----:B------:R-:W2:Y:S01]  /*0010*/  S2R R174, SR_TID.X ;  /* 0x0000000000ae7919 */ /* 0x000ea20000002100 */
[----:B------:R-:W3:Y:S06]  /*0020*/  LDCU.64 UR8, c[0x0][0x890] ;  /* 0x00011200ff0877ac */ /* 0x000eec0008000a00 */
[----:B------:R-:W4:Y:S01]  /*0030*/  S2UR UR45, SR_CgaCtaId ;  /* 0x00000000002d79c3 */ /* 0x000f220000008800 */
[----:B------:R-:W-:Y:S02]  /*0040*/  PRMT R162, RZ, 0x7610, R162 ;  /* 0x00007610ffa27816 */ /* 0x000fe400000000a2 */
[----:B------:R-:W-:-:S02]  /*0050*/  ELECT P0, URZ, PT ;  /* 0x0000000000ff782f */ /* 0x000fc40003800000 */
[----:B---3--:R-:W-:-:S04]  /*0060*/  ISETP.NE.U32.AND P1, PT, RZ, UR8, PT ;  /* 0x00000008ff007c0c */ /* 0x008fc8000bf25070 */
[----:B------:R-:W-:Y:S01]  /*0070*/  ISETP.NE.AND.EX P2, PT, RZ, UR9, PT, P1 ;  /* 0x00000009ff007c0c */ /* 0x000fe2000bf45310 */
[----:B----4-:R-:W-:Y:S02]  /*0080*/  ULOP3.LUT UR47, UR45, 0x1, URZ, 0xc0, !UPT ;  /* 0x000000012d2f7892 */ /* 0x010fe4000f8ec0ff */
[----:B------:R-:W-:Y:S01]  /*0090*/  ULOP3.LUT UR46, UR45, 0x1, URZ, 0x3c, !UPT ;  /* 0x000000012d2e7892 */ /* 0x000fe2000f8e3cff */
[----:B--2---:R-:W-:-:S05]  /*00a0*/  SHF.R.U32.HI R163, RZ, 0x5, R174 ;  /* 0x00000005ffa37819 */ /* 0x004fca00000116ae */
[----:B------:R-:W2:Y:S02]  /*00b0*/  SHFL.IDX PT, R0, R163, RZ, 0x1f ;  /* 0x00001fffa3007589 */ /* 0x000ea400000e0000 */
[----:B--2---:R-:W-:Y:S02]  /*00c0*/  R2UR UR25, R0 ;  /* 0x00000000001972ca */ /* 0x004fe400000e0000 */
[----:B-1----:R-:W-:Y:S05]  /*00d0*/  @P2 BRA `(.L_x_0) ;  /* 0x0000000000302947 */ /* 0x002fea0003800000 */
[----:B------:R-:W1:Y:S02]  /*00e0*/  LDCU.64 UR4, c[0x0][0x888] ;  /* 0x00011100ff0477ac */ /* 0x000e640008000a00 */
[----:B-1----:R-:W-:-:S04]  /*00f0*/  UISETP.NE.U32.AND UP0, UPT, UR4, URZ, UPT ;  /* 0x000000ff0400728c */ /* 0x002fc8000bf05070 */
[----:B------:R-:W-:-:S09]  /*0100*/  UISETP.NE.AND.EX UP0, UPT, UR5, URZ, UPT, UP0 ;  /* 0x000000ff0500728c */ /* 0x000fd2000bf05300 */
[----:B------:R-:W-:Y:S05]  /*0110*/  BRA.U !UP0, `(.L_x_1) ;  /* 0x0000000108147547 */ /* 0x000fea000b800000 */
[----:B------:R-:W1:Y:S01]  /*0120*/  LDC.64 R2, c[0x0][0x888] ;  /* 0x00022200ff027b82 */ /* 0x000e620000000a00 */
[----:B------:R-:W1:Y:S02]  /*0130*/  LDCU.64 UR4, c[0x0][0x358] ;  /* 0x00006b00ff0477ac */ /* 0x000e640008000a00 */
[----:B-1----:R1:W5:Y:S01]  /*0140*/  LDG.E R73, desc[UR4][R2.64] ;  /* 0x0000000402497981 */ /* 0x002362000c1e1900 */
[----:B------:R-:W-:Y:S01]  /*0150*/  HFMA2 R162, -RZ, RZ, 0, 5.9604644775390625e-08 ;  /* 0x00000001ffa27431 */ /* 0x000fe200000001ff */
[----:B------:R-:W-:Y:S05]  /*0160*/  BRA `(.L_x_0) ;  /* 0x00000000000c7947 */ /* 0x000fea0003800000 */
.L_x_1:
[----:B------:R-:W1:Y:S01]  /*0170*/  LDCU UR4, c[0x0][0x880] ;  /* 0x00011000ff0477ac */ /* 0x000e620008000800 */
[----:B------:R-:W-:Y:S01]  /*0180*/  HFMA2 R162, -RZ, RZ, 0, 5.9604644775390625e-08 ;  /* 0x00000001ffa27431 */ /* 0x000fe200000001ff */
[----:B-1----:R-:W-:-:S07]  /*0190*/  MOV R73, UR4 ;  /* 0x0000000400497c02 */ /* 0x002fce0008000f00 */
.L_x_0:
[----:B------:R-:W2:Y:S02]  /*01a0*/  LDCU.64 UR4, c[0x0][0x8b0] ;  /* 0x00011600ff0477ac */ /* 0x000ea40008000a00 */
[----:B--2---:R-:W-:-:S04]  /*01b0*/  UISETP.NE.U32.AND UP0, UPT, UR4, URZ, UPT ;  /* 0x000000ff0400728c */ /* 0x004fc8000bf05070 */
[----:B------:R-:W-:-:S09]  /*01c0*/  UISETP.NE.AND.EX UP0, UPT, UR5, URZ, UPT, UP0 ;  /* 0x000000ff0500728c */ /* 0x000fd2000bf05300 */
[----:B------:R-:W-:Y:S05]  /*01d0*/  BRA.U UP0, `(.L_x_2) ;  /* 0x0000000100287547 */ /* 0x000fea000b800000 */
[----:B------:R-:W2:Y:S02]  /*01e0*/  LDCU.64 UR4, c[0x0][0x8a8] ;  /* 0x00011500ff0477ac */ /* 0x000ea40008000a00 */
[----:B--2---:R-:W-:-:S04]  /*01f0*/  UISETP.NE.U32.AND UP0, UPT, UR4, URZ, UPT ;  /* 0x000000ff0400728c */ /* 0x004fc8000bf05070 */
[----:B------:R-:W-:-:S09]  /*0200*/  UISETP.NE.AND.EX UP0, UPT, UR5, URZ, UPT, UP0 ;  /* 0x000000ff0500728c */ /* 0x000fd2000bf05300 */
[----:B------:R-:W-:Y:S05]  /*0210*/  BRA.U !UP0, `(.L_x_3) ;  /* 0x0000000108107547 */ /* 0x000fea000b800000 */
[----:B------:R-:W2:Y:S01]  /*0220*/  LDC.64 R70, c[0x0][0x8a8] ;  /* 0x00022a00ff467b82 */ /* 0x000ea20000000a00 */
[----:B------:R-:W2:Y:S02]  /*0230*/  LDCU.64 UR4, c[0x0][0x358] ;  /* 0x00006b00ff0477ac */ /* 0x000ea40008000a00 */
[----:B--2---:R2:W5:Y:S01]  /*0240*/  LDG.E R70, desc[UR4][R70.64] ;  /* 0x0000000446467981 */ /* 0x004562000c1e1900 */
[----:B------:R-:W-:Y:S05]  /*0250*/  BRA `(.L_x_2) ;  /* 0x0000000000087947 */ /* 0x000fea0003800000 */
.L_x_3:
[----:B------:R-:W2:Y:S02]  /*0260*/  LDCU UR4, c[0x0][0x8a0] ;  /* 0x00011400ff0477ac */ /* 0x000ea40008000800 */
[----:B--2---:R-:W-:Y:S02]  /*0270*/  MOV R70, UR4 ;  /* 0x0000000400467c02 */ /* 0x004fe40008000f00 */
.L_x_2:
[----:B------:R-:W-:Y:S01]  /*0280*/  IMAD.U32 R0, RZ, RZ, UR25 ;  /* 0x00000019ff007e24 */ /* 0x000fe2000f8e00ff */
[----:B------:R-:W-:Y:S04]  /*0290*/  BSSY.RECONVERGENT B0, `(.L_x_4) ;  /* 0x000000c000007945 */ /* 0x000fe80003800200 */
[C---:B------:R-:W-:Y:S02]  /*02a0*/  ISETP.NE.OR P3, PT, R0.reuse, 0x1, !P0 ;  /* 0x000000010000780c */ /* 0x040fe40004765670 */
[----:B------:R-:W-:-:S11]  /*02b0*/  ISETP.NE.OR P2, PT, R0, 0x3, !P0 ;  /* 0x000000030000780c */ /* 0x000fd60004745670 */
[----:B------:R-:W-:Y:S05]  /*02c0*/  @P3 BRA `(.L_x_5) ;  /* 0x0000000000203947 */ /* 0x000fea0003800000 */
[----:B------:R-:W3:Y:S02]  /*02d0*/  LDCU.64 UR4, c[0x0][0x348] ;  /* 0x00006900ff0477ac */ /* 0x000ee40008000a00 */
[----:B---3--:R-:W-:Y:S02]  /*02e0*/  UIADD3 UR6, UP1, UPT, UR4, 0x80, URZ ;  /* 0x0000008004067890 */ /* 0x008fe4000ff3e0ff */
[----:B------:R-:W-:Y:S02]  /*02f0*/  UIADD3 UR4, UP0, UPT, UR4, 0x180, URZ ;  /* 0x0000018004047890 */ /* 0x000fe4000ff1e0ff */
[----:B------:R-:W-:Y:S02]  /*0300*/  UIADD3.X UR7, UPT, UPT, URZ, UR5, URZ, UP1, !UPT ;  /* 0x00000005ff077290 */ /* 0x000fe40008ffe4ff */
[----:B------:R-:W-:-:S07]  /*0310*/  UIADD3.X UR5, UPT, UPT, URZ, UR5, URZ, UP0, !UPT ;  /* 0x00000005ff057290 */ /* 0x000fce00087fe4ff */
[----:B------:R3:W-:Y:S02]  /*0320*/  UTMACCTL.PF [UR6] ;  /* 0x00000000060079b9 */ /* 0x0007e40008040000 */
[----:B------:R3:W-:Y:S02]  /*0330*/  UTMACCTL.PF [UR4] ;  /* 0x00000000040079b9 */ /* 0x0007e40008040000 */
[----:B---3--:R-:W-:Y:S01]  /*0340*/  NOP ;  /* 0x0000000000007918 */ /* 0x008fe20000000000 */
.L_x_5:
[----:B------:R-:W-:Y:S05]  /*0350*/  BSYNC.RECONVERGENT B0 ;  /* 0x0000000000007941 */ /* 0x000fea0003800200 */
.L_x_4:
[----:B------:R-:W-:Y:S04]  /*0360*/  BSSY.RECONVERGENT B0, `(.L_x_6) ;  /* 0x000000a000007945 */ /* 0x000fe80003800200 */
        /* <DEDUP_REMOVED lines=9> */
.L_x_7:
[----:B------:R-:W-:Y:S05]  /*0400*/  BSYNC.RECONVERGENT B0 ;  /* 0x0000000000007941 */ /* 0x000fea0003800200 */
.L_x_6:
[----:B------:R-:W3:Y:S01]  /*0410*/  LDCU.64 UR4, c[0x0][0x888] ;  /* 0x00011100ff0477ac */ /* 0x000ee20008000a00 */
[----:B------:R-:W-:Y:S01]  /*0420*/  ISETP.NE.AND.EX P1, PT, RZ, UR9, PT, P1 ;  /* 0x00000009ff007c0c */ /* 0x000fe2000bf25310 */
[----:B------:R-:W-:Y:S01]  /*0430*/  UPLOP3.LUT UP5, UPT, UPT, UPT, UPT, 0x80, 0x8 ;  /* 0x000000000008789c */ /* 0x000fe20003faf070 */
[----:B---3--:R-:W-:-:S04]  /*0440*/  ISETP.NE.U32.AND P2, PT, RZ, UR4, PT ;  /* 0x00000004ff007c0c */ /* 0x008fc8000bf45070 */
[----:B------:R-:W-:-:S13]  /*0450*/  ISETP.NE.AND.EX P2, PT, RZ, UR5, PT, P2 ;  /* 0x00000005ff007c0c */ /* 0x000fda000bf45320 */
[----:B------:R-:W-:Y:S05]  /*0460*/  @P2 BRA P1, `(.L_x_8) ;  /* 0x0000000000282947 */ /* 0x000fea0000800000 */
[----:B------:R-:W-:Y:S01]  /*0470*/  UISETP.NE.U32.AND UP0, UPT, UR8, URZ, UPT ;  /* 0x000000ff0800728c */ /* 0x000fe2000bf05070 */
[----:B-----5:R-:W-:Y:S01]  /*0480*/  FSETP.NEU.AND P1, PT, R73, RZ, PT ;  /* 0x000000ff4900720b */ /* 0x020fe20003f2d000 */
[----:B------:R-:W-:Y:S02]  /*0490*/  UISETP.NE.U32.AND UP2, UPT, UR4, URZ, UPT ;  /* 0x000000ff0400728c */ /* 0x000fe4000bf45070 */
[----:B------:R-:W-:Y:S02]  /*04a0*/  UISETP.NE.AND.EX UP1, UPT, UR9, URZ, UPT, UP0 ;  /* 0x000000ff0900728c */ /* 0x000fe4000bf25300 */
[----:B------:R-:W-:-:S04]  /*04b0*/  UISETP.NE.AND.EX UP0, UPT, UR5, URZ, UPT, UP2 ;  /* 0x000000ff0500728c */ /* 0x000fc8000bf05320 */
[----:B------:R-:W-:-:S04]  /*04c0*/  USEL UR4, URZ, 0xffffffff, UP0 ;  /* 0xffffffffff047887 */ /* 0x000fc80008000000 */
[----:B------:R-:W-:Y:S01]  /*04d0*/  VOTEU.ANY UP0, P1 ;  /* 0x0000000000ff7886 */ /* 0x000fe20000800100 */
[----:B------:R-:W-:-:S04]  /*04e0*/  @!UP1 USEL UR4, URZ, 0xffffffff, UP0 ;  /* 0xffffffffff049887 */ /* 0x000fc80008000000 */
[----:B------:R-:W-:-:S04]  /*04f0*/  ULOP3.LUT UR4, UR4, 0x1, URZ, 0xc0, !UPT ;  /* 0x0000000104047892 */ /* 0x000fc8000f8ec0ff */
[----:B------:R-:W-:-:S11]  /*0500*/  UISETP.NE.U32.AND UP5, UPT, UR4, 0x1, UPT ;  /* 0x000000010400788c */ /* 0x000fd6000bfa5070 */
.L_x_8:
[----:B------:R-:W3:Y:S01]  /*0510*/  SHFL.IDX PT, R0, R163, RZ, 0x1f ;  /* 0x00001fffa3007589 */ /* 0x000ee200000e0000 */
[----:B------:R-:W-:-:S04]  /*0520*/  UISETP.NE.AND UP0, UPT, UR25, 0x2, UPT ;  /* 0x000000021900788c */ /* 0x000fc8000bf05270 */
[----:B------:R-:W-:Y:S02]  /*0530*/  UISETP.EQ.AND UP1, UPT, UR47, URZ, !UP0 ;  /* 0x000000ff2f00728c */ /* 0x000fe4000c722270 */
[----:B------:R-:W-:-:S04]  /*0540*/  USEL UR44, URZ, 0x1, UP0 ;  /* 0x00000001ff2c7887 */ /* 0x000fc80008000000 */
[----:B------:R-:W-:Y:S02]  /*0550*/  PLOP3.LUT P3, PT, P0, PT, UP1, 0x80, 0x8 ;  /* 0x000000000008781c */ /* 0x000fe4000076f018 */
[----:B---3--:R-:W-:-:S13]  /*0560*/  ISETP.NE.AND P1, PT, R0, RZ, PT ;  /* 0x000000ff0000720c */ /* 0x008fda0003f25270 */
[----:B------:R-:W-:Y:S05]  /*0570*/  @P1 BRA `(.L_x_9) ;  /* 0x00000000005c1947 */ /* 0x000fea0003800000 */
[----:B------:R-:W-:Y:S01]  /*0580*/  UMOV UR4, 0x400 ;  /* 0x0000040000047882 */ /* 0x000fe20000000000 */
[----:B------:R-:W-:Y:S01]  /*0590*/  UMOV UR8, 0x1 ;  /* 0x0000000100087882 */ /* 0x000fe20000000000 */
[----:B------:R-:W-:Y:S01]  /*05a0*/  UMOV UR6, 0x3 ;  /* 0x0000000300067882 */ /* 0x000fe20000000000 */
[----:B------:R-:W-:Y:S02]  /*05b0*/  ULEA UR4, UR45, UR4, 0x18 ;  /* 0x000000042d047291 */ /* 0x000fe4000f8ec0ff */
[----:B------:R-:W-:-:S04]  /*05c0*/  UIADD3 UR8, UPT, UPT, -UR8, 0x100000, URZ ;  /* 0x0010000008087890 */ /* 0x000fc8000fffe1ff */
[----:B------:R-:W-:Y:S02]  /*05d0*/  USHF.L.U32 UR9, UR8, 0xb, URZ ;  /* 0x0000000b08097899 */ /* 0x000fe400080006ff */
[----:B------:R-:W-:Y:S02]  /*05e0*/  USHF.L.U32 UR8, UR8, 0x1, URZ ;  /* 0x0000000108087899 */ /* 0x000fe400080006ff */
[----:B------:R-:W-:-:S04]  /*05f0*/  UIADD3 UR6, UPT, UPT, -UR6, 0x100000, URZ ;  /* 0x0010000006067890 */ /* 0x000fc8000fffe1ff */
[----:B------:R-:W-:Y:S02]  /*0600*/  USHF.L.U32 UR7, UR6, 0xb, URZ ;  /* 0x0000000b06077899 */ /* 0x000fe400080006ff */
[----:B------:R-:W-:Y:S01]  /*0610*/  USHF.L.U32 UR6, UR6, 0x1, URZ ;  /* 0x0000000106067899 */ /* 0x000fe200080006ff */
[----:B------:R-:W-:Y:S01]  /*0620*/  ELECT P1, URZ, PT ;  /* 0x0000000000ff782f */ /* 0x000fe20003820000 */
[----:B------:R-:W3:Y:S02]  /*0630*/  FENCE.VIEW.ASYNC.S ;  /* 0x00000000000073c6 */ /* 0x000ee40000000000 */
[----:B---3--:R3:W4:Y:S08]  /*0640*/  SYNCS.EXCH.64 URZ, [UR4], UR8 ;  /* 0x0000000804ff75b2 */ /* 0x0087300008000100 */
[----:B------:R3:W1:Y:S01]  /*0650*/  SYNCS.EXCH.64 URZ, [UR4+0x28], UR6 ;  /* 0x0000280604ff75b2 */ /* 0x0006620008000100 */
        /* <DEDUP_REMOVED lines=8> */
[----:B------:R-:W-:Y:S01]  /*06e0*/  NOP ;  /* 0x0000000000007918 */ /* 0x000fe20000000000 */
.L_x_9:
[----:B------:R-:W2:Y:S01]  /*06f0*/  SHFL.IDX PT, R0, R163, RZ, 0x1f ;  /* 0x00001fffa3007589 */ /* 0x000ea200000e0000 */
[----:B------:R-:W-:Y:S01]  /*0700*/  NOP ;  /* 0x0000000000007918 */ /* 0x000fe20000000000 */
[----:B--2---:R-:W-:-:S13]  /*0710*/  ISETP.NE.AND P1, PT, R0, 0x1, PT ;  /* 0x000000010000780c */ /* 0x004fda0003f25270 */
[----:B------:R-:W-:Y:S05]  /*0720*/  @P1 BRA `(.L_x_10) ;  /* 0x0000000000541947 */ /* 0x000fea0003800000 */
[----:B---3--:R-:W-:Y:S01]  /*0730*/  UMOV UR4, 0x400 ;  /* 0x0000040000047882 */ /* 0x008fe20000000000 */
        /* <DEDUP_REMOVED lines=10> */
[----:B------:R-:W2:Y:S02]  /*07e0*/  FENCE.VIEW.ASYNC.S ;  /* 0x00000000000073c6 */ /* 0x000ea40000000000 */
[----:B--2---:R2:W3:Y:S08]  /*07f0*/  SYNCS.EXCH.64 URZ, [UR4+0x50], UR8 ;  /* 0x0000500804ff75b2 */ /* 0x0044f00008000100 */
        /* <DEDUP_REMOVED lines=8> */
.L_x_10:
[----:B------:R-:W4:Y:S01]  /*0880*/  SHFL.IDX PT, R0, R163, RZ, 0x1f ;  /* 0x00001fffa3007589 */ /* 0x000f2200000e0000 */
[----:B------:R-:W-:Y:S01]  /*0890*/  NOP ;  /* 0x0000000000007918 */ /* 0x000fe20000000000 */
[----:B----4-:R-:W-:-:S13]  /*08a0*/  ISETP.NE.AND P1, PT, R0, 0x3, PT ;  /* 0x000000030000780c */ /* 0x010fda0003f25270 */
[----:B------:R-:W-:Y:S05]  /*08b0*/  @P1 BRA `(.L_x_11) ;  /* 0x00000000002c1947 */ /* 0x000fea0003800000 */
[----:B--23--:R-:W-:Y:S01]  /*08c0*/  UMOV UR6, 0x400 ;  /* 0x0000040000067882 */ /* 0x00cfe20000000000 */
[----:B------:R-:W-:Y:S01]  /*08d0*/  UMOV UR4, 0x20 ;  /* 0x0000002000047882 */ /* 0x000fe20000000000 */
[----:B------:R-:W-:Y:S02]  /*08e0*/  ULEA UR6, UR45, UR6, 0x18 ;  /* 0x000000062d067291 */ /* 0x000fe4000f8ec0ff */
[----:B------:R-:W-:-:S04]  /*08f0*/  UIADD3 UR4, UPT, UPT, -UR4, 0x100000, URZ ;  /* 0x0010000004047890 */ /* 0x000fc8000fffe1ff */
[----:B------:R-:W-:Y:S02]  /*0900*/  USHF.L.U32 UR5, UR4, 0xb, URZ ;  /* 0x0000000b04057899 */ /* 0x000fe400080006ff */
[----:B------:R-:W-:Y:S01]  /*0910*/  USHF.L.U32 UR4, UR4, 0x1, URZ ;  /* 0x0000000104047899 */ /* 0x000fe200080006ff */
[----:B------:R-:W-:Y:S01]  /*0920*/  ELECT P1, URZ, PT ;  /* 0x0000000000ff782f */ /* 0x000fe20003820000 */
[----:B------:R-:W2:Y:S10]  /*0930*/  FENCE.VIEW.ASYNC.S ;  /* 0x00000000000073c6 */ /* 0x000eb40000000000 */
[----:B--2---:R4:W2:Y:S01]  /*0940*/  SYNCS.EXCH.64 URZ, [UR6+0x90], UR4 ;  /* 0x0000900406ff75b2 */ /* 0x0048a20008000100 */
[----:B------:R4:W3:Y:S02]  /*0950*/  SYNCS.EXCH.64 URZ, [UR6+0x98], UR4 ;  /* 0x0000980406ff75b2 */ /* 0x0008e40008000100 */
[----:B----4-:R-:W-:Y:S01]  /*0960*/  NOP ;  /* 0x0000000000007918 */ /* 0x010fe20000000000 */
.L_x_11:
[----:B------:R-:W4:Y:S01]  /*0970*/  SHFL.IDX PT, R0, R163, RZ, 0x1f ;  /* 0x00001fffa3007589 */ /* 0x000f2200000e0000 */
[----:B------:R-:W-:Y:S01]  /*0980*/  NOP ;  /* 0x0000000000007918 */ /* 0x000fe20000000000 */
[----:B----4-:R-:W-:-:S13]  /*0990*/  ISETP.NE.AND P1, PT, R0, 0x4, PT ;  /* 0x000000040000780c */ /* 0x010fda0003f25270 */
[----:B------:R-:W-:Y:S05]  /*09a0*/  @P1 BRA `(.L_x_12) ;  /* 0x0000000000481947 */ /* 0x000fea0003800000 */
[----:B--23--:R-:W-:Y:S01]  /*09b0*/  UMOV UR4, 0x720 ;  /* 0x0000072000047882 */ /* 0x00cfe20000000000 */
[----:B------:R-:W-:Y:S01]  /*09c0*/  UMOV UR6, 0x400 ;  /* 0x0000040000067882 */ /* 0x000fe20000000000 */
[----:B------:R-:W-:Y:S01]  /*09d0*/  USEL UR4, UR4, 0x620, UP5 ;  /* 0x0000062004047887 */ /* 0x000fe2000a800000 */
        /* <DEDUP_REMOVED lines=10> */
[----:B--2---:R4:W2:Y:S08]  /*0a80*/  SYNCS.EXCH.64 URZ, [UR6+0xa0], UR8 ;  /* 0x0000a00806ff75b2 */ /* 0x0048b00008000100 */
[----:B------:R4:W3:Y:S01]  /*0a90*/  SYNCS.EXCH.64 URZ, [UR6+0xb0], UR4 ;  /* 0x0000b00406ff75b2 */ /* 0x0008e20008000100 */
[----:B------:R4:W1:Y:S01]  /*0aa0*/  SYNCS.EXCH.64 URZ, [UR6+0xa8], UR8 ;  /* 0x0000a80806ff75b2 */ /* 0x0008620008000100 */
[----:B------:R4:W1:Y:S02]  /*0ab0*/  SYNCS.EXCH.64 URZ, [UR6+0xb8], UR4 ;  /* 0x0000b80406ff75b2 */ /* 0x0008640008000100 */
[----:B----4-:R-:W-:Y:S01]  /*0ac0*/  NOP ;  /* 0x0000000000007918 */ /* 0x010fe20000000000 */
.L_x_12:
[----:B------:R-:W4:Y:S01]  /*0ad0*/  SHFL.IDX PT, R0, R163, RZ, 0x1f ;  /* 0x00001fffa3007589 */ /* 0x000f2200000e0000 */
[----:B------:R-:W-:Y:S01]  /*0ae0*/  NOP ;  /* 0x0000000000007918 */ /* 0x000fe20000000000 */
[----:B----4-:R-:W-:-:S13]  /*0af0*/  ISETP.NE.AND P1, PT, R0, 0x5, PT ;  /* 0x000000050000780c */ /* 0x010fda0003f25270 */
[----:B------:R-:W-:Y:S05]  /*0b00*/  @P1 BRA `(.L_x_13) ;  /* 0x0000000000441947 */ /* 0x000fea0003800000 */
[----:B--23--:R-:W-:Y:S01]  /*0b10*/  UMOV UR4, 0x400 ;  /* 0x0000040000047882 */ /* 0x00cfe20000000000 */
        /* <DEDUP_REMOVED lines=16> */
.L_x_13:
[----:B------:R-:W4:Y:S01]  /*0c20*/  SHFL.IDX PT, R0, R163, RZ, 0x1f ;  /* 0x00001fffa3007589 */ /* 0x000f2200000e0000 */
[----:B------:R-:W-:Y:S01]  /*0c30*/  ISETP.NE.OR P0, PT, RZ, UR25, !P0 ;  /* 0x00000019ff007c0c */ /* 0x000fe2000c705670 */
        /* <DEDUP_REMOVED lines=12> */
[----:B------:R4:W3:Y:S01]  /*0d00*/  SYNCS.EXCH.64 URZ, [UR4+0xf0], UR6 ;  /* 0x0000f00604ff75b2 */ /* 0x0008e20008000100 */
[----:B------:R4:W1:Y:S01]  /*0d10*/  SYNCS.EXCH.64 URZ, [UR4+0xe8], UR6 ;  /* 0x0000e80604ff75b2 */ /* 0x0008620008000100 */
[----:B------:R4:W1:Y:S02]  /*0d20*/  SYNCS.EXCH.64 URZ, [UR4+0xf8], UR6 ;  /* 0x0000f80604ff75b2 */ /* 0x0008640008000100 */
[----:B----4-:R-:W-:Y:S01]  /*0d30*/  NOP ;  /* 0x0000000000007918 */ /* 0x010fe20000000000 */
.L_x_14:
[----:B------:R-:W-:Y:S01]  /*0d40*/  VOTEU.ALL UP0, P0 ;  /* 0x0000000000ff7886 */ /* 0x000fe20000000000 */
[----:B--23--:R-:W-:Y:S01]  /*0d50*/  UMOV UR4, 0x20 ;  /* 0x0000002000047882 */ /* 0x00cfe20000000000 */
[----:B------:R-:W2:Y:S01]  /*0d60*/  LDCU UR33, c[0x0][0x36c] ;  /* 0x00006d80ff2177ac */ /* 0x000ea20008000800 */
[----:B------:R-:W-:Y:S01]  /*0d70*/  NOP ;  /* 0x0000000000007918 */ /* 0x000fe20000000000 */
[----:B------:R-:W-:Y:S01]  /*0d80*/  LOP3.LUT R0, R174, 0x1f, RZ, 0xc0, !PT ;  /* 0x0000001fae007812 */ /* 0x000fe200078ec0ff */
[----:B------:R-:W-:Y:S01]  /*0d90*/  @!UP0 UMOV UR6, 0x400 ;  /* 0x0000040000068882 */ /* 0x000fe20000000000 */
[----:B------:R-:W-:-:S04]  /*0da0*/  @!UP0 UIADD3 UR4, UPT, UPT, -UR4, 0x100000, URZ ;  /* 0x0010000004048890 */ /* 0x000fc8000fffe1ff */
[----:B------:R-:W-:Y:S02]  /*0db0*/  @!UP0 USHF.L.U32 UR5, UR4, 0xb, URZ ;  /* 0x0000000b04058899 */ /* 0x000fe400080006ff */
[----:B------:R-:W-:Y:S02]  /*0dc0*/  @!UP0 USHF.L.U32 UR4, UR4, 0x1, URZ ;  /* 0x0000000104048899 */ /* 0x000fe400080006ff */
[----:B------:R-:W-:Y:S01]  /*0dd0*/  @!UP0 ULEA UR6, UR45, UR6, 0x18 ;  /* 0x000000062d068291 */ /* 0x000fe2000f8ec0ff */
[----:B------:R-:W-:Y:S01]  /*0de0*/  VOTEU.ALL UP0, P0 ;  /* 0x0000000000ff7886 */ /* 0x000fe20000000000 */
[----:B------:R-:W-:Y:S02]  /*0df0*/  UISETP.NE.AND UP6, UPT, UR25, URZ, UPT ;  /* 0x000000ff1900728c */ /* 0x000fe4000bfc5270 */
[----:B--2---:R-:W-:Y:S01]  /*0e00*/  UISETP.EQ.U32.AND UP1, UPT, UR33, 0x1, UPT ;  /* 0x000000012100788c */ /* 0x004fe2000bf22070 */
[----:B------:R-:W2:Y:S07]  /*0e10*/  FENCE.VIEW.ASYNC.S ;  /* 0x00000000000073c6 */ /* 0x000eae0000000000 */
[----:B--2---:R2:W3:Y:S01]  /*0e20*/  @!UP0 SYNCS.EXCH.64 URZ, [UR6+0x100], UR4 ;  /* 0x0001000406ff85b2 */ /* 0x0044e20008000100 */
[----:B------:R-:W-:Y:S05]  /*0e30*/  BRA.U !UP1, `(.L_x_15) ;  /* 0x0000000109087547 */ /* 0x000fea000b800000 */
[----:B-1-3--:R-:W-:Y:S01]  /*0e40*/  UCGABAR_ARV ;  /* 0x00000000000079c7 */ /* 0x00afe20008000000 */
[----:B------:R-:W-:Y:S05]  /*0e50*/  BRA `(.L_x_16) ;  /* 0x0000000000047947 */ /* 0x000fea0003800000 */
.L_x_15:
[----:B-1-3--:R-:W-:Y:S01]  /*0e60*/  NOP ;  /* 0x0000000000007918 */ /* 0x00afe20000000000 */
.L_x_16:
[----:B------:R-:W1:Y:S01]  /*0e70*/  S2UR UR20, SR_CTAID.Y ;  /* 0x00000000001479c3 */ /* 0x000e620000002600 */
[----:B------:R-:W-:-:S05]  /*0e80*/  CS2R.32 R164, SR_CgaSize ;  /* 0x0000000000a47805 */ /* 0x000fca0000008a00 */
[----:B------:R-:W-:-:S05]  /*0e90*/  IMAD R164, R164, -0xa0, RZ ;  /* 0xffffff60a4a47824 */ /* 0x000fca00078e02ff */
[----:B--2---:R-:W-:-:S14]  /*0ea0*/  R2UR UR4, R164 ;  /* 0x00000000a40472ca */ /* 0x004fdc00000e0000 */
[----:B------:R-:W2:Y:S01]  /*0eb0*/  LDCU UR4, c[0x0][UR4+0x2b4] ;  /* 0x00005680040477ac */ /* 0x000ea20008000800 */
[----:B------:R-:W-:-:S05]  /*0ec0*/  CS2R.32 R164, SR_CgaSize ;  /* 0x0000000000a47805 */ /* 0x000fca0000008a00 */
[----:B------:R-:W-:-:S05]  /*0ed0*/  IMAD R164, R164, -0xa0, RZ ;  /* 0xffffff60a4a47824 */ /* 0x000fca00078e02ff */
[----:B------:R-:W-:-:S14]  /*0ee0*/  R2UR UR5, R164 ;  /* 0x00000000a40572ca */ /* 0x000fdc00000e0000 */
[----:B------:R-:W3:Y:S01]  /*0ef0*/  LDCU UR5, c[0x0][UR5+0x2b0] ;  /* 0x00005600050577ac */ /* 0x000ee20008000800 */
[----:B------:R-:W4:Y:S01]  /*0f00*/  S2UR UR31, SR_CTAID.X ;  /* 0x00000000001f79c3 */ /* 0x000f220000002500 */
[----:B------:R-:W-:-:S05]  /*0f10*/  CS2R.32 R164, SR_CgaSize ;  /* 0x0000000000a47805 */ /* 0x000fca0000008a00 */
[----:B------:R-:W-:-:S05]  /*0f20*/  IMAD R164, R164, -0xa0, RZ ;  /* 0xffffff60a4a47824 */ /* 0x000fca00078e02ff */
[----:B------:R-:W-:-:S14]  /*0f30*/  R2UR UR8, R164 ;  /* 0x00000000a40872ca */ /* 0x000fdc00000e0000 */
[----:B------:R-:W3:Y:S01]  /*0f40*/  LDCU UR8, c[0x0][UR8+0x2a4] ;  /* 0x00005480080877ac */ /* 0x000ee20008000800 */
[----:B------:R-:W-:-:S05]  /*0f50*/  CS2R.32 R164, SR_CgaSize ;  /* 0x0000000000a47805 */ /* 0x000fca0000008a00 */
[----:B------:R-:W-:-:S05]  /*0f60*/  IMAD R164, R164, -0xa0, RZ ;  /* 0xffffff60a4a47824 */ /* 0x000fca00078e02ff */
[----:B------:R-:W-:-:S14]  /*0f70*/  R2UR UR61, R164 ;  /* 0x00000000a43d72ca */ /* 0x000fdc00000e0000 */
[----:B------:R-:W3:Y:S01]  /*0f80*/  LDCU UR61, c[0x0][UR61+0x2a0] ;  /* 0x000054003d3d77ac */ /* 0x000ee20008000800 */
[----:B------:R-:W-:Y:S02]  /*0f90*/  USHF.R.U32.HI UR12, URZ, 0x1, UR45 ;  /* 0x00000001ff0c7899 */ /* 0x000fe4000801162d */
[----:B------:R-:W-:Y:S02]  /*0fa0*/  USHF.R.U32.HI UR11, URZ, 0x2, UR45 ;  /* 0x00000002ff0b7899 */ /* 0x000fe4000801162d */
[----:B------:R-:W-:Y:S02]  /*0fb0*/  USHF.L.U32 UR27, UR45, 0xb, URZ ;  /* 0x0000000b2d1b7899 */ /* 0x000fe400080006ff */
[----:B------:R-:W-:Y:S01]  /*0fc0*/  USHF.L.U32 UR26, UR45, 0xc, URZ ;  /* 0x0000000c2d1a7899 */ /* 0x000fe200080006ff */
[----:B-1----:R-:W-:Y:S01]  /*0fd0*/  I2FP.F32.U32 R2, UR20 ;  /* 0x0000001400027c45 */ /* 0x002fe20008201000 */
[----:B------:R-:W1:Y:S04]  /*0fe0*/  LDCU UR28, c[0x0][0xb24] ;  /* 0x00016480ff1c77ac */ /* 0x000e680008000800 */
[----:B--2---:R-:W-:Y:S01]  /*0ff0*/  FMUL R2, R2, UR4 ;  /* 0x0000000402027c20 */ /* 0x004fe20008400000 */
[----:B------:R-:W-:Y:S01]  /*1000*/  ULOP3.LUT UR4, UR47, 0x4, UR45, 0xf8, !UPT ;  /* 0x000000042f047892 */ /* 0x000fe2000f8ef82d */
[----:B----4-:R-:W-:Y:S01]  /*1010*/  I2FP.F32.U32 R3, UR31 ;  /* 0x0000001f00037c45 */ /* 0x010fe20008201000 */
[----:B------:R-:W2:Y:S03]  /*1020*/  LDCU UR42, c[0x0][0xb24] ;  /* 0x00016480ff2a77ac */ /* 0x000ea60008000800 */
[----:B------:R-:W4:Y:S01]  /*1030*/  F2I.U32.TRUNC.NTZ R2, R2 ;  /* 0x0000000200027305 */ /* 0x000f22000020f000 */
[----:B---3--:R-:W-:Y:S01]  /*1040*/  FMUL R3, R3, UR5 ;  /* 0x0000000503037c20 */ /* 0x008fe20008400000 */
[----:B------:R-:W-:-:S02]  /*1050*/  UISETP.GT.U32.AND UP0, UPT, UR4, 0xffff, UPT ;  /* 0x0000ffff0400788c */ /* 0x000fc4000bf04070 */
[----:B------:R-:W-:Y:S02]  /*1060*/  ULOP3.LUT UR5, UR45, 0x3, URZ, 0xc0, !UPT ;  /* 0x000000032d057892 */ /* 0x000fe4000f8ec0ff */
[----:B------:R-:W-:Y:S02]  /*1070*/  USEL UR21, UR4, 0xffff, !UP0 ;  /* 0x0000ffff04157887 */ /* 0x000fe4000c000000 */
[----:B------:R-:W3:Y:S01]  /*1080*/  F2I.U32.TRUNC.NTZ R3, R3 ;  /* 0x0000000300037305 */ /* 0x000ee2000020f000 */
[----:B------:R-:W-:Y:S01]  /*1090*/  UISETP.GT.U32.AND UP1, UPT, UR5, 0xffff, UPT ;  /* 0x0000ffff0500788c */ /* 0x000fe2000bf24070 */
[----:B------:R-:W1:Y:S01]  /*10a0*/  LDCU UR32, c[0x0][0xb30] ;  /* 0x00016600ff2077ac */ /* 0x000e620008000800 */
[----:B----4-:R-:W-:Y:S02]  /*10b0*/  R2UR UR7, R2 ;  /* 0x00000000020772ca */ /* 0x010fe400000e0000 */
[----:B------:R-:W-:Y:S01]  /*10c0*/  USEL UR24, UR5, 0xffff, !UP1 ;  /* 0x0000ffff05187887 */ /* 0x000fe2000c800000 */
[----:B------:R-:W-:Y:S01]  /*10d0*/  PRMT R2, RZ, 0x7610, R2 ;  /* 0x00007610ff027816 */ /* 0x000fe20000000002 */
[----:B------:R-:W-:Y:S01]  /*10e0*/  UMOV UR13, 0x11 ;  /* 0x00000011000d7882 */ /* 0x000fe20000000000 */
[----:B------:R-:W-:Y:S01]  /*10f0*/  UMOV UR14, 0x5 ;  /* 0x00000005000e7882 */ /* 0x000fe20000000000 */
[----:B---3--:R-:W-:-:S02]  /*1100*/  R2UR UR6, R3 ;  /* 0x00000000030672ca */ /* 0x008fc400000e0000 */
[----:B------:R-:W-:-:S05]  /*1110*/  PRMT R3, RZ, 0x7610, R3 ;  /* 0x00007610ff037816 */ /* 0x000fca0000000003 */
[----:B------:R-:W-:-:S04]  /*1120*/  UIADD3 UR4, UPT, UPT, -UR7, URZ, URZ ;  /* 0x000000ff07047290 */ /* 0x000fc8000fffe1ff */
[----:B------:R-:W-:Y:S02]  /*1130*/  UIMAD UR4, UR8, UR4, UR20 ;  /* 0x00000004080472a4 */ /* 0x000fe4000f8e0214 */
[----:B------:R-:W-:-:S04]  /*1140*/  UIADD3 UR5, UPT, UPT, -UR6, URZ, URZ ;  /* 0x000000ff06057290 */ /* 0x000fc8000fffe1ff */
[----:B------:R-:W-:Y:S01]  /*1150*/  IMAD.U32 R164, RZ, RZ, UR4 ;  /* 0x00000004ffa47e24 */ /* 0x000fe2000f8e00ff */
[----:B------:R-:W-:Y:S01]  /*1160*/  UIMAD UR61, UR61, UR5, UR31 ;  /* 0x000000053d3d72a4 */ /* 0x000fe2000f8e021f */
[----:B-12---:R-:W-:Y:S11]  /*1170*/  BRA.U UP6, `(.L_x_17) ;  /* 0x0000000106687547 */ /* 0x006ff6000b800000 */
[----:B------:R-:W-:Y:S01]  /*1180*/  R2UR UR15, R164 ;  /* 0x00000000a40f72ca */ /* 0x000fe200000e0000 */
[----:B------:R-:W-:Y:S02]  /*1190*/  ULOP3.LUT UR4, UR61, 0x2, URZ, 0x3c, !UPT ;  /* 0x000000023d047892 */ /* 0x000fe4000f8e3cff */
[----:B------:R-:W-:-:S10]  /*11a0*/  ULOP3.LUT UR10, UR61, 0xfffffffe, URZ, 0xc0, !UPT ;  /* 0xfffffffe3d0a7892 */ /* 0x000fd4000f8ec0ff */
[----:B------:R-:W-:Y:S02]  /*11b0*/  UISETP.NE.AND UP0, UPT, UR15, URZ, UPT ;  /* 0x000000ff0f00728c */ /* 0x000fe4000bf05270 */
[----:B------:R-:W-:Y:S02]  /*11c0*/  UISETP.NE.AND UP2, UPT, UR15, 0x1, UPT ;  /* 0x000000010f00788c */ /* 0x000fe4000bf45270 */
[----:B------:R-:W-:Y:S02]  /*11d0*/  UISETP.GT.U32.AND UP4, UPT, UR61, 0x1, UP0 ;  /* 0x000000013d00788c */ /* 0x000fe40008784070 */
[----:B------:R-:W-:Y:S02]  /*11e0*/  UISETP.GT.U32.AND UP3, UPT, UR61, 0x1, UP2 ;  /* 0x000000013d00788c */ /* 0x000fe40009764070 */
[----:B------:R-:W-:Y:S02]  /*11f0*/  UISETP.GT.U32.AND UP1, UPT, UR4, 0x1, UP0 ;  /* 0x000000010400788c */ /* 0x000fe40008724070 */
[----:B------:R-:W-:-:S02]  /*1200*/  UISETP.GT.U32.AND UP0, UPT, UR4, 0x1, UP2 ;  /* 0x000000010400788c */ /* 0x000fc40009704070 */
[----:B------:R-:W-:Y:S02]  /*1210*/  USEL UR6, URZ, 0x1, UP4 ;  /* 0x00000001ff067887 */ /* 0x000fe4000a000000 */
[----:B------:R-:W-:Y:S02]  /*1220*/  USEL UR5, URZ, 0x10, UP3 ;  /* 0x00000010ff057887 */ /* 0x000fe40009800000 */
[----:B------:R-:W-:Y:S02]  /*1230*/  USEL UR4, URZ, 0x2, UP4 ;  /* 0x00000002ff047887 */ /* 0x000fe4000a000000 */
[----:B------:R-:W-:Y:S02]  /*1240*/  USEL UR9, URZ, 0x20, UP3 ;  /* 0x00000020ff097887 */ /* 0x000fe40009800000 */
[----:B------:R-:W-:Y:S02]  /*1250*/  USEL UR8, URZ, 0x4, UP1 ;  /* 0x00000004ff087887 */ /* 0x000fe40008800000 */
[----:B------:R-:W-:-:S02]  /*1260*/  UIADD3 UR4, UPT, UPT, UR4, UR5, UR6 ;  /* 0x0000000504047290 */ /* 0x000fc4000fffe006 */
[----:B------:R-:W-:Y:S02]  /*1270*/  USEL UR6, URZ, 0x8, UP1 ;  /* 0x00000008ff067887 */ /* 0x000fe40008800000 */
[----:B------:R-:W-:Y:S02]  /*1280*/  USEL UR7, URZ, 0x40, UP0 ;  /* 0x00000040ff077887 */ /* 0x000fe40008000000 */
[----:B------:R-:W-:Y:S02]  /*1290*/  UIADD3 UR5, UPT, UPT, UR8, UR9, UR4 ;  /* 0x0000000908057290 */ /* 0x000fe4000fffe004 */
[----:B------:R-:W-:Y:S02]  /*12a0*/  ULEA UR4, UR15, UR10, 0x2 ;  /* 0x0000000a0f047291 */ /* 0x000fe4000f8e10ff */
[----:B------:R-:W-:Y:S02]  /*12b0*/  USEL UR8, URZ, 0x80, UP0 ;  /* 0x00000080ff087887 */ /* 0x000fe40008000000 */
[----:B------:R-:W-:-:S03]  /*12c0*/  UIADD3 UR5, UPT, UPT, UR6, UR7, UR5 ;  /* 0x0000000706057290 */ /* 0x000fc6000fffe005 */
[----:B------:R-:W-:Y:S01]  /*12d0*/  UMOV UR6, 0x3 ;  /* 0x0000000300067882 */ /* 0x000fe20000000000 */
[----:B------:R-:W-:Y:S02]  /*12e0*/  UIADD3 UR5, UPT, UPT, UR5, UR8, URZ ;  /* 0x0000000805057290 */ /* 0x000fe4000fffe0ff */
[----:B------:R-:W-:-:S04]  /*12f0*/  USHF.L.U32 UR4, UR6, UR4, URZ ;  /* 0x0000000406047299 */ /* 0x000fc800080006ff */
[----:B------:R-:W-:Y:S02]  /*1300*/  MOV R3, UR5 ;  /* 0x0000000500037c02 */ /* 0x000fe40008000f00 */
[----:B------:R-:W-:-:S07]  /*1310*/  IMAD.U32 R2, RZ, RZ, UR4 ;  /* 0x00000004ff027e24 */ /* 0x000fce000f8e00ff */
.L_x_17:
[----:B------:R-:W1:Y:S01]  /*1320*/  S2UR UR36, SR_CTAID.Z ;  /* 0x00000000002479c3 */ /* 0x000e620000002700 */
[----:B------:R-:W-:Y:S02]  /*1330*/  UISETP.GE.AND UP0, UPT, UR28, 0x1, UPT ;  /* 0x000000011c00788c */ /* 0x000fe4000bf06270 */
[----:B------:R-:W-:Y:S02]  /*1340*/  ULOP3.LUT UR24, UR24, 0xffff, URZ, 0xc0, !UPT ;  /* 0x0000ffff18187892 */ /* 0x000fe4000f8ec0ff */
[----:B------:R-:W-:Y:S02]  /*1350*/  ULOP3.LUT UR21, UR21, 0xffff, URZ, 0xc0, !UPT ;  /* 0x0000ffff15157892 */ /* 0x000fe4000f8ec0ff */
[----:B------:R-:W-:Y:S02]  /*1360*/  UISETP.NE.AND UP3, UPT, UR25, 0x2, UPT ;  /* 0x000000021900788c */ /* 0x000fe4000bf65270 */
[----:B------:R-:W-:Y:S02]  /*1370*/  ULOP3.LUT UR48, UR12, 0x1, URZ, 0xc0, !UPT ;  /* 0x000000010c307892 */ /* 0x000fe4000f8ec0ff */
[----:B------:R-:W-:-:S02]  /*1380*/  ULOP3.LUT UR29, UR11, 0x1, URZ, 0xc0, !UPT ;  /* 0x000000010b1d7892 */ /* 0x000fc4000f8ec0ff */
[----:B------:R-:W-:Y:S02]  /*1390*/  ULOP3.LUT UR27, UR27, 0x2000, URZ, 0xc0, !UPT ;  /* 0x000020001b1b7892 */ /* 0x000fe4000f8ec0ff */
[----:B------:R-:W-:Y:S02]  /*13a0*/  ULOP3.LUT UR26, UR26, 0x2000, URZ, 0xc0, !UPT ;  /* 0x000020001a1a7892 */ /* 0x000fe4000f8ec0ff */
[----:B------:R-:W-:Y:S02]  /*13b0*/  USHF.L.U32 UR24, UR13, UR24, URZ ;  /* 0x000000180d187299 */ /* 0x000fe400080006ff */
[----:B------:R-:W-:Y:S01]  /*13c0*/  USHF.L.U32 UR21, UR14, UR21, URZ ;  /* 0x000000150e157299 */ /* 0x000fe200080006ff */
[----:B------:R-:W-:Y:S01]  /*13d0*/  UMOV UR16, UR31 ;  /* 0x0000001f00107c82 */ /* 0x000fe20008000000 */
[----:B------:R-:W-:Y:S10]  /*13e0*/  BRA.U !UP0, `(.L_x_18) ;  /* 0x0000000108d47547 */ /* 0x000ff4000b800000 */
[----:B------:R-:W2:Y:S01]  /*13f0*/  LDCU.128 UR12, c[0x0][0xb10] ;  /* 0x00016200ff0c77ac */ /* 0x000ea20008000c00 */
[----:B------:R-:W3:Y:S01]  /*1400*/  LDCU UR6, c[0x0][0x370] ;  /* 0x00006e00ff0677ac */ /* 0x000ee20008000800 */
[----:B------:R-:W4:Y:S01]  /*1410*/  LDCU UR5, c[0x0][0x374] ;  /* 0x00006e80ff0577ac */ /* 0x000f220008000800 */
[----:B------:R-:W1:Y:S01]  /*1420*/  LDCU UR30, c[0x0][0xb0c] ;  /* 0x00016180ff1e77ac */ /* 0x000e620008000800 */
[----:B------:R-:W1:Y:S01]  /*1430*/  LDCU UR4, c[0x0][0xb20] ;  /* 0x00016400ff0477ac */ /* 0x000e620008000800 */
[----:B------:R-:W1:Y:S01]  /*1440*/  LDCU.64 UR8, c[0x0][0xb28] ;  /* 0x00016500ff0877ac */ /* 0x000e620008000a00 */
[----:B--2---:R-:W-:Y:S02]  /*1450*/  UISETP.NE.AND UP0, UPT, UR14, 0x1, UPT ;  /* 0x000000010e00788c */ /* 0x004fe4000bf05270 */
[----:B----4-:R-:W-:Y:S02]  /*1460*/  UIMAD.WIDE.U32 UR10, UR5, UR15, URZ ;  /* 0x0000000f050a72a5 */ /* 0x010fe4000f8e00ff */
[----:B---3--:R-:W-:-:S02]  /*1470*/  UIMAD.WIDE.U32 UR18, UR6, UR12, URZ ;  /* 0x0000000c061272a5 */ /* 0x008fc4000f8e00ff */
[----:B-1----:R-:W-:Y:S02]  /*1480*/  UISETP.NE.AND UP1, UPT, UR30, 0x1, UPT ;  /* 0x000000011e00788c */ /* 0x002fe4000bf25270 */
[----:B------:R-:W-:Y:S01]  /*1490*/  UISETP.NE.AND UP2, UPT, UR28, 0x1, UPT ;  /* 0x000000011c00788c */ /* 0x000fe2000bf45270 */
[----:B------:R-:W-:Y:S02]  /*14a0*/  UMOV UR10, UR11 ;  /* 0x0000000b000a7c82 */ /* 0x000fe40008000000 */
[----:B------:R-:W-:Y:S01]  /*14b0*/  UMOV UR18, UR19 ;  /* 0x0000001300127c82 */ /* 0x000fe20008000000 */
[----:B------:R-:W-:Y:S02]  /*14c0*/  @UP0 USHF.R.U32.HI UR5, URZ, UR4, UR10 ;  /* 0x00000004ff050299 */ /* 0x000fe4000801160a */
[----:B------:R-:W-:Y:S02]  /*14d0*/  UIMAD.WIDE.U32 UR22, UR20, UR15, URZ ;  /* 0x0000000f141672a5 */ /* 0x000fe4000f8e00ff */
[----:B------:R-:W-:-:S02]  /*14e0*/  UIMAD.WIDE.U32 UR10, UR5, UR8, URZ ;  /* 0x00000008050a72a5 */ /* 0x000fc4000f8e00ff */
[----:B------:R-:W-:Y:S02]  /*14f0*/  @UP1 USHF.R.U32.HI UR6, URZ, UR13, UR18 ;  /* 0x0000000dff061299 */ /* 0x000fe40008011612 */
[----:B------:R-:W-:Y:S02]  /*1500*/  UIMAD.WIDE.U32 UR16, UR31, UR12, URZ ;  /* 0x0000000c1f1072a5 */ /* 0x000fe4000f8e00ff */
[----:B------:R-:W-:Y:S01]  /*1510*/  UIMAD.WIDE.U32 UR18, UR6, UR8, URZ ;  /* 0x00000008061272a5 */ /* 0x000fe2000f8e00ff */
[----:B------:R-:W-:Y:S01]  /*1520*/  UMOV UR22, UR23 ;  /* 0x0000001700167c82 */ /* 0x000fe20008000000 */
[----:B------:R-:W-:Y:S01]  /*1530*/  UMOV UR10, UR11 ;  /* 0x0000000b000a7c82 */ /* 0x000fe20008000000 */
[----:B------:R-:W-:Y:S02]  /*1540*/  USHF.R.U32.HI UR22, URZ, UR4, UR22 ;  /* 0x00000004ff167299 */ /* 0x000fe40008011616 */
[----:B------:R-:W-:Y:S02]  /*1550*/  @UP2 USHF.R.U32.HI UR5, URZ, UR9, UR10 ;  /* 0x00000009ff052299 */ /* 0x000fe4000801160a */
[----:B------:R-:W-:Y:S01]  /*1560*/  UMOV UR7, UR19 ;  /* 0x0000001300077c82 */ /* 0x000fe20008000000 */
[----:B------:R-:W-:Y:S01]  /*1570*/  UMOV UR16, UR17 ;  /* 0x0000001100107c82 */ /* 0x000fe20008000000 */
[----:B------:R-:W-:-:S02]  /*1580*/  @UP2 USHF.R.U32.HI UR6, URZ, UR9, UR7 ;  /* 0x00000009ff062299 */ /* 0x000fc40008011607 */
[----:B------:R-:W-:Y:S02]  /*1590*/  USHF.R.U32.HI UR16, URZ, UR13, UR16 ;  /* 0x0000000dff107299 */ /* 0x000fe40008011610 */
[----:B------:R-:W-:Y:S02]  /*15a0*/  USEL UR4, UR20, UR22, !UP0 ;  /* 0x0000001614047287 */ /* 0x000fe4000c000000 */
[----:B------:R-:W-:Y:S02]  /*15b0*/  UIMAD UR7, UR5, UR28, URZ ;  /* 0x0000001c050772a4 */ /* 0x000fe4000f8e02ff */
[----:B------:R-:W-:Y:S02]  /*15c0*/  USEL UR5, UR31, UR16, !UP1 ;  /* 0x000000101f057287 */ /* 0x000fe4000c800000 */
[----:B------:R-:W-:Y:S02]  /*15d0*/  UIMAD UR12, UR6, UR28, URZ ;  /* 0x0000001c060c72a4 */ /* 0x000fe4000f8e02ff */
[----:B------:R-:W-:-:S02]  /*15e0*/  UISETP.GE.AND UP0, UPT, UR4, UR7, UPT ;  /* 0x000000070400728c */ /* 0x000fc4000bf06270 */
[----:B------:R-:W-:Y:S02]  /*15f0*/  UIMAD.WIDE.U32 UR10, UR4, UR8, URZ ;  /* 0x00000008040a72a5 */ /* 0x000fe4000f8e00ff */
[----:B------:R-:W-:Y:S02]  /*1600*/  UISETP.GE.OR UP0, UPT, UR5, UR12, UP0 ;  /* 0x0000000c0500728c */ /* 0x000fe40008706670 */
[----:B------:R-:W-:Y:S02]  /*1610*/  UIMAD.WIDE.U32 UR12, UR5, UR8, URZ ;  /* 0x00000008050c72a5 */ /* 0x000fe4000f8e00ff */
[----:B------:R-:W-:Y:S01]  /*1620*/  UIADD3 UR10, UPT, UPT, -UR4, URZ, URZ ;  /* 0x000000ff040a7290 */ /* 0x000fe2000fffe1ff */
[----:B------:R-:W-:Y:S01]  /*1630*/  UMOV UR8, UR11 ;  /* 0x0000000b00087c82 */ /* 0x000fe20008000000 */
[----:B------:R-:W-:Y:S02]  /*1640*/  UIADD3 UR16, UPT, UPT, -UR5, URZ, URZ ;  /* 0x000000ff05107290 */ /* 0x000fe4000fffe1ff */
[----:B------:R-:W-:-:S03]  /*1650*/  USHF.R.U32.HI UR8, URZ, UR9, UR8 ;  /* 0x00000009ff087299 */ /* 0x000fc60008011608 */
[----:B------:R-:W-:Y:S01]  /*1660*/  @!UP0 UMOV UR7, UR13 ;  /* 0x0000000d00078c82 */ /* 0x000fe20008000000 */
[----:B------:R-:W-:Y:S02]  /*1670*/  UIMAD UR20, UR14, UR10, UR20 ;  /* 0x0000000a0e1472a4 */ /* 0x000fe4000f8e0214 */
[----:B------:R-:W-:Y:S02]  /*1680*/  USEL UR8, UR4, UR8, !UP2 ;  /* 0x0000000804087287 */ /* 0x000fe4000d000000 */
[----:B------:R-:W-:Y:S02]  /*1690*/  @!UP0 USHF.R.U32.HI UR7, URZ, UR9, UR7 ;  /* 0x00000009ff078299 */ /* 0x000fe40008011607 */
[----:B------:R-:W-:Y:S02]  /*16a0*/  UIADD3 UR9, UPT, UPT, -UR8, URZ, URZ ;  /* 0x000000ff08097290 */ /* 0x000fe4000fffe1ff */
[----:B------:R-:W-:Y:S02]  /*16b0*/  @!UP0 USEL UR7, UR5, UR7, !UP2 ;  /* 0x0000000705078287 */ /* 0x000fe4000d000000 */
[----:B------:R-:W-:-:S02]  /*16c0*/  UIMAD UR9, UR28, UR9, UR4 ;  /* 0x000000091c0972a4 */ /* 0x000fc4000f8e0204 */
[----:B------:R-:W-:Y:S02]  /*16d0*/  @!UP0 UIADD3 UR8, UPT, UPT, UR8, -UR7, URZ ;  /* 0x8000000708088290 */ /* 0x000fe4000fffe0ff */
[----:B------:R-:W-:Y:S02]  /*16e0*/  @!UP0 UIMAD UR6, UR9, UR6, UR7 ;  /* 0x00000006090682a4 */ /* 0x000fe4000f8e0207 */
[----:B------:R-:W-:Y:S02]  /*16f0*/  @!UP0 UIMAD UR4, UR8, UR28, UR5 ;  /* 0x0000001c080482a4 */ /* 0x000fe4000f8e0205 */
[----:B------:R-:W-:Y:S02]  /*1700*/  UIMAD UR16, UR30, UR16, UR31 ;  /* 0x000000101e1072a4 */ /* 0x000fe4000f8e021f */
[----:B------:R-:W-:Y:S01]  /*1710*/  UIMAD UR20, UR4, UR14, UR20 ;  /* 0x0000000e041472a4 */ /* 0x000fe2000f8e0214 */
[----:B------:R-:W-:Y:S02]  /*1720*/  @!UP0 UMOV UR5, UR6 ;  /* 0x0000000600058c82 */ /* 0x000fe40008000000 */
[----:B------:R-:W-:-:S12]  /*1730*/  UIMAD UR16, UR5, UR30, UR16 ;  /* 0x0000001e051072a4 */ /* 0x000fd8000f8e0210 */
.L_x_18:
[----:B------:R-:W-:-:S09]  /*1740*/  UISETP.NE.AND UP0, UPT, UR32, 0x1, UPT ;  /* 0x000000012000788c */ /* 0x000fd2000bf05270 */
[----:B------:R-:W-:Y:S05]  /*1750*/  BRA.U UP0, `(.L_x_19) ;  /* 0x0000000100447547 */ /* 0x000fea000b800000 */
[----:B------:R-:W2:Y:S01]  /*1760*/  LDCU.128 UR8, c[0x0][0xb10] ;  /* 0x00016200ff0877ac */ /* 0x000ea20008000c00 */
[----:B------:R-:W3:Y:S01]  /*1770*/  LDCU UR12, c[0x0][0xb0c] ;  /* 0x00016180ff0c77ac */ /* 0x000ee20008000800 */
[----:B------:R-:W4:Y:S01]  /*1780*/  LDCU UR13, c[0x0][0xb20] ;  /* 0x00016400ff0d77ac */ /* 0x000f220008000800 */
[----:B--2---:R-:W-:Y:S02]  /*1790*/  UIMAD.WIDE.U32 UR6, UR16, UR8, URZ ;  /* 0x00000008100672a5 */ /* 0x004fe4000f8e00ff */
[----:B------:R-:W-:Y:S02]  /*17a0*/  UIMAD.WIDE.U32 UR4, UR20, UR11, URZ ;  /* 0x0000000b140472a5 */ /* 0x000fe4000f8e00ff */
[----:B---3--:R-:W-:Y:S02]  /*17b0*/  UISETP.NE.AND UP1, UPT, UR12, 0x1, UPT ;  /* 0x000000010c00788c */ /* 0x008fe4000bf25270 */
[----:B------:R-:W-:Y:S01]  /*17c0*/  UISETP.NE.AND UP0, UPT, UR10, 0x1, UPT ;  /* 0x000000010a00788c */ /* 0x000fe2000bf05270 */
[----:B------:R-:W-:-:S02]  /*17d0*/  UMOV UR6, UR7 ;  /* 0x0000000700067c82 */ /* 0x000fc40008000000 */
[----:B------:R-:W-:Y:S01]  /*17e0*/  UMOV UR4, UR5 ;  /* 0x0000000500047c82 */ /* 0x000fe20008000000 */
[----:B------:R-:W-:Y:S02]  /*17f0*/  USHF.R.U32.HI UR9, URZ, UR9, UR6 ;  /* 0x00000009ff097299 */ /* 0x000fe40008011606 */
[----:B----4-:R-:W-:Y:S02]  /*1800*/  USHF.R.U32.HI UR4, URZ, UR13, UR4 ;  /* 0x0000000dff047299 */ /* 0x010fe40008011604 */
[----:B------:R-:W-:Y:S02]  /*1810*/  USEL UR5, UR16, UR9, !UP1 ;  /* 0x0000000910057287 */ /* 0x000fe4000c800000 */
[----:B------:R-:W-:-:S04]  /*1820*/  USEL UR4, UR20, UR4, !UP0 ;  /* 0x0000000414047287 */ /* 0x000fc8000c000000 */
[----:B------:R-:W-:Y:S02]  /*1830*/  UIADD3 UR6, UPT, UPT, -UR4, UR5, URZ ;  /* 0x0000000504067290 */ /* 0x000fe4000fffe1ff */
[----:B------:R-:W-:Y:S02]  /*1840*/  UIADD3 UR4, UPT, UPT, UR4, -UR5, URZ ;  /* 0x8000000504047290 */ /* 0x000fe4000fffe0ff */
[----:B------:R-:W-:Y:S02]  /*1850*/  UIMAD UR20, UR6, UR10, UR20 ;  /* 0x0000000a061472a4 */ /* 0x000fe4000f8e0214 */
[----:B------:R-:W-:-:S12]  /*1860*/  UIMAD UR16, UR4, UR12, UR16 ;  /* 0x0000000c041072a4 */ /* 0x000fd8000f8e0210 */
.L_x_19:
[----:B------:R-:W-:-:S09]  /*1870*/  UISETP.EQ.U32.AND UP0, UPT, UR33, 0x1, UPT ;  /* 0x000000012100788c */ /* 0x000fd2000bf02070 */
[----:B------:R-:W-:Y:S05]  /*1880*/  BRA.U !UP0, `(.L_x_20) ;  /* 0x00000001080c7547 */ /* 0x000fea000b800000 */
[----:B------:R-:W-:Y:S01]  /*1890*/  UCGABAR_WAIT ;  /* 0x0000000000007dc7 */ /* 0x000fe20008000000 */
[----:B------:R-:W-:Y:S01]  /*18a0*/  CCTL.IVALL ;  /* 0x00000000ff00798f */ /* 0x000fe20002000000 */
[----:B------:R-:W-:Y:S05]  /*18b0*/  BRA `(.L_x_21) ;  /* 0x0000000000047947 */ /* 0x000fea0003800000 */
.L_x_20:
[----:B------:R-:W-:Y:S06]  /*18c0*/  BAR.SYNC.DEFER_BLOCKING 0x0 ;  /* 0x0000000000007b1d */ /* 0x000fec0000010000 */
.L_x_21:
[----:B------:R-:W-:Y:S05]  /*18d0*/  BRA.U UP3, `(.L_x_22) ;  /* 0x00000015031c7547 */ /* 0x000fea000b800000 */
[----:B------:R-:W2:Y:S01]  /*18e0*/  LDCU UR6, c[0x0][0x38c] ;  /* 0x00007180ff0677ac */ /* 0x000ea20008000800 */
[----:B------:R-:W-:Y:S01]  /*18f0*/  PLOP3.LUT P1, PT, PT, PT, UP5, 0x80, 0x8 ;  /* 0x000000000008781c */ /* 0x000fe20003f2f058 */
[----:B------:R-:W-:Y:S01]  /*1900*/  IMAD.MOV.U32 R12, RZ, RZ, 0x1 ;  /* 0x00000001ff0c7424 */ /* 0x000fe200078e00ff */
[----:B------:R-:W-:Y:S01]  /*1910*/  ISETP.NE.AND P2, PT, R0, RZ, P3 ;  /* 0x000000ff0000720c */ /* 0x000fe20001f45270 */
[----:B------:R-:W-:Y:S01]  /*1920*/  USHF.L.U32 UR7, UR31, 0x7, URZ ;  /* 0x000000071f077899 */ /* 0x000fe200080006ff */
[----:B------:R-:W-:Y:S01]  /*1930*/  PLOP3.LUT P1, PT, P1, PT, PT, 0x8, 0x80 ;  /* 0x000000000080781c */ /* 0x000fe20000f2e170 */
[----:B------:R-:W-:Y:S01]  /*1940*/  UISETP.NE.AND UP1, UPT, UR25, URZ, UPT ;  /* 0x000000ff1900728c */ /* 0x000fe2000bf25270 */
[----:B------:R-:W-:Y:S01]  /*1950*/  CS2R R10, SRZ ;  /* 0x00000000000a7805 */ /* 0x000fe2000001ff00 */
[----:B------:R-:W-:Y:S01]  /*1960*/  IMAD.MOV.U32 R9, RZ, RZ, RZ ;  /* 0x000000ffff097224 */ /* 0x000fe200078e00ff */
[----:B------:R-:W3:Y:S01]  /*1970*/  LDCU UR40, c[0x0][0x370] ;  /* 0x00006e00ff2877ac */ /* 0x000ee20008000800 */
[----:B------:R-:W-:Y:S01]  /*1980*/  IMAD.MOV.U32 R8, RZ, RZ, 0x1 ;  /* 0x00000001ff087424 */ /* 0x000fe200078e00ff */
[----:B------:R-:W-:Y:S01]  /*1990*/  USEL UR25, UR44, 0x2, UP1 ;  /* 0x000000022c197887 */ /* 0x000fe20008800000 */
[----:B------:R-:W4:Y:S01]  /*19a0*/  LDCU.64 UR30, c[0x0][0x348] ;  /* 0x00006900ff1e77ac */ /* 0x000f220008000a00 */
[----:B--2---:R-:W-:-:S02]  /*19b0*/  UIADD3 UR5, UPT, UPT, UR6, 0x7f, URZ ;  /* 0x0000007f06057890 */ /* 0x004fc4000fffe0ff */
[----:B------:R-:W-:Y:S02]  /*19c0*/  UIADD3 UR49, UPT, UPT, UR6, 0xfe, URZ ;  /* 0x000000fe06317890 */ /* 0x000fe4000fffe0ff */
[----:B------:R-:W-:Y:S01]  /*19d0*/  USHF.R.S32.HI UR4, URZ, 0x1f, UR5 ;  /* 0x0000001fff047899 */ /* 0x000fe20008011405 */
[----:B------:R-:W2:Y:S03]  /*19e0*/  LDCU UR39, c[0x0][0x374] ;  /* 0x00006e80ff2777ac */ /* 0x000ea60008000800 */
[----:B------:R-:W-:Y:S02]  /*19f0*/  ULEA.HI UR4, UR4, UR5, URZ, 0x7 ;  /* 0x0000000504047291 */ /* 0x000fe4000f8f38ff */
[----:B------:R-:W-:Y:S02]  /*1a00*/  ULOP3.LUT UR5, UR7, 0x80, URZ, 0xc0, !UPT ;  /* 0x0000008007057892 */ /* 0x000fe4000f8ec0ff */
[----:B------:R-:W-:-:S02]  /*1a10*/  USHF.R.S32.HI UR43, URZ, 0x7, UR4 ;  /* 0x00000007ff2b7899 */ /* 0x000fc40008011404 */
[----:B------:R-:W-:Y:S02]  /*1a20*/  UIADD3 UR4, UPT, UPT, UR6, -0x1, URZ ;  /* 0xffffffff06047890 */ /* 0x000fe4000fffe0ff */
[----:B------:R-:W-:Y:S02]  /*1a30*/  UISETP.LT.U32.AND UP0, UPT, UR43, 0x5, UPT ;  /* 0x000000052b00788c */ /* 0x000fe4000bf01070 */
[----:B------:R-:W-:Y:S02]  /*1a40*/  UISETP.GE.U32.AND UP2, UPT, UR4, -0xff, UPT ;  /* 0xffffff010400788c */ /* 0x000fe4000bf46070 */
[----:B------:R-:W-:Y:S02]  /*1a50*/  USEL UR41, UR43, 0x5, UP0 ;  /* 0x000000052b297887 */ /* 0x000fe40008000000 */
[----:B------:R-:W-:Y:S02]  /*1a60*/  ULEA UR46, UR29, UR5, 0x6 ;  /* 0x000000051d2e7291 */ /* 0x000fe4000f8e30ff */
[----:B------:R-:W-:-:S02]  /*1a70*/  UIADD3 UR4, UPT, UPT, UR41, -0x1, URZ ;  /* 0xffffffff29047890 */ /* 0x000fc4000fffe0ff */
[----:B------:R-:W-:Y:S02]  /*1a80*/  ULEA UR48, UR48, UR5, 0x6 ;  /* 0x0000000530307291 */ /* 0x000fe4000f8e30ff */
[----:B------:R-:W-:Y:S02]  /*1a90*/  UIADD3 UR47, UPT, UPT, UR43, -UR41, URZ ;  /* 0x800000292b2f7290 */ /* 0x000fe4000fffe0ff */
[----:B------:R-:W-:Y:S01]  /*1aa0*/  @UP2 UIADD3 UR4, UPT, UPT, UR41, URZ, URZ ;  /* 0x000000ff29042290 */ /* 0x000fe2000fffe0ff */
[----:B------:R-:W-:-:S03]  /*1ab0*/  UMOV UR7, URZ ;  /* 0x000000ff00077c82 */ /* 0x000fc60008000000 */
[----:B------:R-:W-:Y:S02]  /*1ac0*/  UIADD3 UR29, UPT, UPT, UR4, 0x1, URZ ;  /* 0x00000001041d7890 */ /* 0x000fe4000fffe0ff */
[----:B--234-:R-:W-:-:S12]  /*1ad0*/  UIADD3 UR44, UPT, UPT, -UR4, URZ, URZ ;  /* 0x000000ff042c7290 */ /* 0x01cfd8000fffe1ff */
.L_x_42:
[----:B------:R-:W-:Y:S01]  /*1ae0*/  UISETP.NE.AND UP0, UPT, UR45, URZ, UPT ;  /* 0x000000ff2d00728c */ /* 0x000fe2000bf05270 */
[----:B------:R-:W2:Y:S08]  /*1af0*/  S2UR UR45, SR_CgaCtaId ;  /* 0x00000000002d79c3 */ /* 0x000eb00000008800 */
[----:B-1----:R-:W-:Y:S05]  /*1b00*/  BRA.U UP0, `(.L_x_23) ;  /* 0x0000000100347547 */ /* 0x002fea000b800000 */
[----:B------:R-:W3:Y:S01]  /*1b10*/  S2R R0, SR_CgaCtaId ;  /* 0x0000000000007919 */ /* 0x000ee20000008800 */
[----:B------:R-:W-:Y:S02]  /*1b20*/  MOV R3, 0x400 ;  /* 0x0000040000037802 */ /* 0x000fe40000000f00 */
[----:B------:R-:W-:Y:S02]  /*1b30*/  SHF.L.U32 R2, R8, 0x1f, RZ ;  /* 0x0000001f08027819 */ /* 0x000fe400000006ff */
[----:B---3--:R-:W-:-:S05]  /*1b40*/  LEA R0, R0, R3, 0x18 ;  /* 0x0000000300007211 */ /* 0x008fca00078ec0ff */
[----:B------:R-:W-:-:S04]  /*1b50*/  IMAD R3, R9, 0x8, R0 ;  /* 0x0000000809037824 */ /* 0x000fc800078e0200 */
[----:B------:R-:W3:Y:S02]  /*1b60*/  SYNCS.PHASECHK.TRANS64.TRYWAIT P0, [R3+URZ+0xf0], R2 ;  /* 0x0000f002030075a7 */ /* 0x000ee400080011ff */
[----:B---3--:R-:W-:Y:S05]  /*1b70*/  @!P0 BRA `(.L_x_24) ;  /* 0x000000a000d88947 */ /* 0x008fea0003800000 */
.L_x_145:
[----:B------:R-:W-:Y:S01]  /*1b80*/  VIADD R9, R9, 0x1 ;  /* 0x0000000109097836 */ /* 0x000fe20000000000 */
[----:B------:R3:W-:Y:S04]  /*1b90*/  SYNCS.ARRIVE.TRANS64.A1T0 RZ, [R3+URZ+0xe0], RZ ;  /* 0x0000e0ff03ff79a7 */ /* 0x0007e800081000ff */
[----:B------:R-:W-:-:S04]  /*1ba0*/  ISETP.NE.AND P0, PT, R9, 0x2, PT ;  /* 0x000000020900780c */ /* 0x000fc80003f05270 */
[----:B------:R-:W-:Y:S02]  /*1bb0*/  SEL R9, R9, RZ, P0 ;  /* 0x000000ff09097207 */ /* 0x000fe40000000000 */
[----:B---3--:R-:W-:-:S04]  /*1bc0*/  SEL R3, RZ, 0x1, P0 ;  /* 0x00000001ff037807 */ /* 0x008fc80000000000 */
[----:B------:R-:W-:-:S07]  /*1bd0*/  LOP3.LUT R8, R8, R3, RZ, 0x3c, !PT ;  /* 0x0000000308087212 */ /* 0x000fce00078e3cff */
.L_x_23:
[----:B------:R-:W-:Y:S01]  /*1be0*/  UMOV UR6, 0x400 ;  /* 0x0000040000067882 */ /* 0x000fe20000000000 */
[----:B------:R-:W-:Y:S01]  /*1bf0*/  SHF.L.U32 R0, R12, 0x1f, RZ ;  /* 0x0000001f0c007819 */ /* 0x000fe200000006ff */
[----:B--2---:R-:W-:Y:S02]  /*1c00*/  ULEA UR6, UR45, UR6, 0x18 ;  /* 0x000000062d067291 */ /* 0x004fe4000f8ec0ff */
[----:B------:R-:W-:Y:S02]  /*1c10*/  UISETP.GE.U32.AND UP0, UPT, UR49, 0xff, UPT ;  /* 0x000000ff3100788c */ /* 0x000fe4000bf06070 */
[----:B------:R-:W-:Y:S02]  /*1c20*/  ULEA UR4, UR7, UR6, 0x3 ;  /* 0x0000000607047291 */ /* 0x000fe4000f8e18ff */
[----:B------:R-:W-:Y:S01]  /*1c30*/  ULEA UR11, UR20, UR48, 0x8 ;  /* 0x00000030140b7291 */ /* 0x000fe2000f8e40ff */
[----:B------:R-:W-:-:S06]  /*1c40*/  UMOV UR13, URZ ;  /* 0x000000ff000d7c82 */ /* 0x000fcc0008000000 */
[----:B------:R2:W3:Y:S01]  /*1c50*/  SYNCS.PHASECHK.TRANS64.TRYWAIT P0, [UR4+0x28], R0 ;  /* 0x00002800ff0075a7 */ /* 0x0004e20008001104 */
[----:B------:R-:W-:-:S04]  /*1c60*/  ULEA.HI UR4, UR16, UR16, URZ, 0x1 ;  /* 0x0000001010047291 */ /* 0x000fc8000f8f08ff */
[----:B------:R-:W-:-:S04]  /*1c70*/  USHF.L.U32 UR4, UR4, 0x7, URZ ;  /* 0x0000000704047899 */ /* 0x000fc800080006ff */
[----:B------:R-:W-:-:S04]  /*1c80*/  ULOP3.LUT UR35, UR4, 0xffffff00, URZ, 0xc0, !UPT ;  /* 0xffffff0004237892 */ /* 0x000fc8000f8ec0ff */
[----:B------:R-:W-:Y:S01]  /*1c90*/  UIADD3 UR35, UPT, UPT, UR46, UR35, URZ ;  /* 0x000000232e237290 */ /* 0x000fe2000fffe0ff */
[----:B------:R-:W-:Y:S11]  /*1ca0*/  BRA.U !UP0, `(.L_x_25) ;  /* 0x0000000108cc7547 */ /* 0x000ff6000b800000 */
[----:B------:R-:W-:Y:S01]  /*1cb0*/  UMOV UR18, UR44 ;  /* 0x0000002c00127c82 */ /* 0x000fe20008000000 */
[----:B------:R-:W-:Y:S01]  /*1cc0*/  UMOV UR4, UR7 ;  /* 0x0000000700047c82 */ /* 0x000fe20008000000 */
[----:B------:R-:W-:-:S05]  /*1cd0*/  UMOV UR34, URZ ;  /* 0x000000ff00227c82 */ /* 0x000fca0008000000 */
.L_x_31:
[----:B------:R-:W-:Y:S01]  /*1ce0*/  ULEA UR33, UR4, UR6, 0x3 ;  /* 0x0000000604217291 */ /* 0x000fe2000f8e18ff */
[----:B------:R-:W-:Y:S01]  /*1cf0*/  @P3 MOV R2, 0x10000 ;  /* 0x0001000000023802 */ /* 0x000fe20000000f00 */
[----:B-1-34-:R-:W-:Y:S10]  /*1d00*/  @P0 BRA `(.L_x_26) ;  /* 0x00000000000c0947 */ /* 0x01aff40003800000 */
[----:B------:R-:W-:-:S04]  /*1d10*/  SHF.L.U32 R3, R12, 0x1f, RZ ;  /* 0x0000001f0c037819 */ /* 0x000fc800000006ff */
[----:B------:R-:W3:Y:S02]  /*1d20*/  SYNCS.PHASECHK.TRANS64.TRYWAIT P0, [UR33+0x28], R3 ;  /* 0x00002803ff0075a7 */ /* 0x000ee40008001121 */
[----:B---3--:R-:W-:Y:S05]  /*1d30*/  @!P0 BRA `(.L_x_27) ;  /* 0x000000a0007c8947 */ /* 0x008fea0003800000 */
.L_x_26:
[----:B------:R3:W-:Y:S01]  /*1d40*/  @P3 SYNCS.ARRIVE.TRANS64 RZ, [UR33], R2 ;  /* 0x00000002ffff39a7 */ /* 0x0007e20008000021 */
[----:B------:R-:W-:Y:S02]  /*1d50*/  ULOP3.LUT UR5, UR25, 0x2, URZ, 0xfc, !UPT ;  /* 0x0000000219057892 */ /* 0x000fe4000f8efcff */
[----:B------:R-:W-:Y:S02]  /*1d60*/  UIADD3 UR18, UPT, UPT, UR18, 0x1, URZ ;  /* 0x0000000112127890 */ /* 0x000fe4000fffe0ff */
[----:B------:R-:W-:Y:S02]  /*1d70*/  UISETP.NE.AND UP0, UPT, UR5, 0x2, UPT ;  /* 0x000000020500788c */ /* 0x000fe4000bf05270 */
[----:B------:R-:W-:-:S07]  /*1d80*/  UISETP.NE.AND UP2, UPT, UR18, 0x1, UPT ;  /* 0x000000011200788c */ /* 0x000fce000bf45270 */
[----:B------:R-:W-:Y:S05]  /*1d90*/  BRA.U UP0, `(.L_x_28) ;  /* 0x0000000100047547 */ /* 0x000fea000b800000 */
[----:B-1----:R-:W-:Y:S05]  /*1da0*/  BPT.TRAP 0x1 ;  /* 0x000000040000795c */ /* 0x002fea0000300000 */
.L_x_28:
[----:B------:R-:W-:Y:S04]  /*1db0*/  BSSY.RECONVERGENT B0, `(.L_x_29) ;  /* 0x0000003000007945 */ /* 0x000fe80003800200 */
[----:B------:R-:W-:Y:S05]  /*1dc0*/  @!P2 BRA `(.L_x_30) ;  /* 0x000000000004a947 */ /* 0x000fea0003800000 */
[----:B-1----:R-:W-:Y:S05]  /*1dd0*/  BPT.TRAP 0x1 ;  /* 0x000000040000795c */ /* 0x002fea0000300000 */
.L_x_30:
[----:B-1----:R-:W-:Y:S05]  /*1de0*/  BSYNC.RECONVERGENT B0 ;  /* 0x0000000000007941 */ /* 0x002fea0003800200 */
.L_x_29:
[----:B------:R-:W-:Y:S02]  /*1df0*/  UIADD3 UR5, UPT, UPT, UR4, 0x1, URZ ;  /* 0x0000000104057890 */ /* 0x000fe4000fffe0ff */
[----:B------:R-:W-:Y:S02]  /*1e00*/  USHF.L.U32 UR4, UR4, 0xe, URZ ;  /* 0x0000000e04047899 */ /* 0x000fe400080006ff */
[----:B------:R-:W-:Y:S02]  /*1e10*/  UISETP.NE.AND UP0, UPT, UR5, 0x5, UPT ;  /* 0x000000050500788c */ /* 0x000fe4000bf05270 */
[----:B------:R-:W-:Y:S02]  /*1e20*/  UIADD3 UR16, UP1, UPT, UR30, 0x80, URZ ;  /* 0x000000801e107890 */ /* 0x000fe4000ff3e0ff */
[----:B------:R-:W-:Y:S02]  /*1e30*/  USEL UR8, URZ, 0x1, UP0 ;  /* 0x00000001ff087887 */ /* 0x000fe40008000000 */
[----:B------:R-:W-:-:S02]  /*1e40*/  USEL UR7, UR5, URZ, UP0 ;  /* 0x000000ff05077287 */ /* 0x000fc40008000000 */
[----:B------:R-:W-:Y:S02]  /*1e50*/  ULOP3.LUT UR32, UR27, UR4, URZ, 0xfc, !UPT ;  /* 0x000000041b207292 */ /* 0x000fe4000f8efcff */
[----:B------:R-:W-:Y:S01]  /*1e60*/  ULEA UR5, UR7, UR6, 0x3 ;  /* 0x0000000607057291 */ /* 0x000fe2000f8e18ff */
[----:B------:R-:W-:Y:S01]  /*1e70*/  LOP3.LUT R12, R12, UR8, RZ, 0x3c, !PT ;  /* 0x000000080c0c7c12 */ /* 0x000fe2000f8e3cff */
[----:B------:R-:W-:Y:S02]  /*1e80*/  UIADD3 UR14, UP0, UPT, UR30, 0x180, URZ ;  /* 0x000001801e0e7890 */ /* 0x000fe4000ff1e0ff */
[----:B------:R-:W-:Y:S01]  /*1e90*/  ULOP3.LUT UR8, UR26, UR4, URZ, 0xfc, !UPT ;  /* 0x000000041a087292 */ /* 0x000fe2000f8efcff */
[----:B--2---:R-:W-:Y:S01]  /*1ea0*/  SHF.L.U32 R0, R12, 0x1f, RZ ;  /* 0x0000001f0c007819 */ /* 0x004fe200000006ff */
[----:B------:R-:W-:Y:S02]  /*1eb0*/  ULOP3.LUT UR33, UR33, 0xfefffff8, URZ, 0xc0, !UPT ;  /* 0xfefffff821217892 */ /* 0x000fe4000f8ec0ff */
[----:B------:R-:W-:Y:S01]  /*1ec0*/  UIADD3.X UR17, UPT, UPT, URZ, UR31, URZ, UP1, !UPT ;  /* 0x0000001fff117290 */ /* 0x000fe20008ffe4ff */
[----:B------:R4:W1:Y:S01]  /*1ed0*/  SYNCS.PHASECHK.TRANS64.TRYWAIT P0, [UR5+0x28], R0 ;  /* 0x00002800ff0075a7 */ /* 0x0008620008001105 */
[----:B------:R-:W-:-:S02]  /*1ee0*/  UIADD3 UR32, UPT, UPT, UR6, 0xc400, UR32 ;  /* 0x0000c40006207890 */ /* 0x000fc4000fffe020 */
[----:B------:R-:W-:Y:S02]  /*1ef0*/  UPRMT UR5, URZ, 0x5410, UR24 ;  /* 0x00005410ff057896 */ /* 0x000fe40008000018 */
[----:B------:R-:W-:Y:S02]  /*1f00*/  UIADD3 UR8, UPT, UPT, UR6, 0x20400, UR8 ;  /* 0x0002040006087890 */ /* 0x000fe4000fffe008 */
[----:B------:R-:W-:Y:S02]  /*1f10*/  UIADD3.X UR15, UPT, UPT, URZ, UR31, URZ, UP0, !UPT ;  /* 0x0000001fff0f7290 */ /* 0x000fe400087fe4ff */
[----:B------:R-:W-:Y:S01]  /*1f20*/  UPRMT UR4, URZ, 0x5410, UR21 ;  /* 0x00005410ff047896 */ /* 0x000fe20008000015 */
[----:B------:R-:W-:Y:S01]  /*1f30*/  UMOV UR22, 0x0 ;  /* 0x0000000000167882 */ /* 0x000fe20000000000 */
[----:B------:R-:W-:Y:S01]  /*1f40*/  UMOV UR23, 0x10000000 ;  /* 0x1000000000177882 */ /* 0x000fe20000000000 */
[----:B------:R-:W-:Y:S01]  /*1f50*/  UMOV UR10, UR34 ;  /* 0x00000022000a7c82 */ /* 0x000fe20008000000 */
[----:B------:R-:W-:Y:S01]  /*1f60*/  UMOV UR12, UR36 ;  /* 0x00000024000c7c82 */ /* 0x000fe20008000000 */
[----:B------:R-:W-:Y:S01]  /*1f70*/  UMOV UR9, UR33 ;  /* 0x0000002100097c82 */ /* 0x000fe20008000000 */
[----:B------:R2:W-:Y:S01]  /*1f80*/  UTMALDG.3D.MULTICAST.2CTA [UR32], [UR16], UR5, desc[UR22] ;  /* 0x00001620100073b4 */ /* 0x0005e20008211805 */
[----:B------:R-:W-:-:S02]  /*1f90*/  UMOV UR13, UR29 ;  /* 0x0000001d000d7c82 */ /* 0x000fc40008000000 */
[----:B------:R3:W-:Y:S01]  /*1fa0*/  UTMALDG.3D.MULTICAST.2CTA [UR8], [UR14], UR4, desc[UR22] ;  /* 0x000016080e0073b4 */ /* 0x0007e20008211804 */
[----:B--2---:R-:W-:Y:S01]  /*1fb0*/  UIADD3 UR34, UPT, UPT, UR34, 0x80, URZ ;  /* 0x0000008022227890 */ /* 0x004fe2000fffe0ff */
[----:B---3--:R-:W-:Y:S01]  /*1fc0*/  UMOV UR4, UR7 ;  /* 0x0000000700047c82 */ /* 0x008fe20008000000 */
[----:B------:R-:W-:Y:S10]  /*1fd0*/  BRA.U UP2, `(.L_x_31) ;  /* 0xfffffffd02407547 */ /* 0x000ff4000b83ffff */
.L_x_25:
[----:B------:R-:W-:Y:S01]  /*1fe0*/  ULEA UR4, UR7, UR6, 0x3 ;  /* 0x0000000607047291 */ /* 0x000fe2000f8e18ff */
[----:B--2-4-:R-:W-:Y:S01]  /*1ff0*/  SHF.L.U32 R0, R12, 0x1f, RZ ;  /* 0x0000001f0c007819 */ /* 0x014fe200000006ff */
[----:B------:R-:W-:Y:S01]  /*2000*/  @!P1 SYNCS.ARRIVE.TRANS64.A1T0 RZ, [UR6+0x98], RZ ;  /* 0x000098ffffff99a7 */ /* 0x000fe20008100006 */
[----:B------:R-:W-:-:S06]  /*2010*/  UISETP.GT.AND UP0, UPT, UR43, UR41, UPT ;  /* 0x000000292b00728c */ /* 0x000fcc000bf04270 */
[----:B-1-3--:R1:W2:Y:S03]  /*2020*/  SYNCS.PHASECHK.TRANS64.TRYWAIT P0, [UR4+0x28], R0 ;  /* 0x00002800ff0075a7 */ /* 0x00a2a60008001104 */
[----:B------:R-:W-:Y:S05]  /*2030*/  BRA.U !UP0, `(.L_x_32) ;  /* 0x0000000108cc7547 */ /* 0x000fea000b800000 */
[----:B------:R-:W-:Y:S01]  /*2040*/  UIADD3 UR28, UPT, UPT, UR47, UR13, URZ ;  /* 0x0000000d2f1c7290 */ /* 0x000fe2000fffe0ff */
[----:B------:R-:W-:-:S11]  /*2050*/  UMOV UR4, UR7 ;  /* 0x0000000700047c82 */ /* 0x000fd60008000000 */
.L_x_38:
[----:B------:R-:W-:Y:S01]  /*2060*/  ULEA UR17, UR4, UR6, 0x3 ;  /* 0x0000000604117291 */ /* 0x000fe2000f8e18ff */
[----:B--2---:R-:W-:Y:S01]  /*2070*/  @P3 MOV R2, 0x10000 ;  /* 0x0001000000023802 */ /* 0x004fe20000000f00 */
[----:B--2-4-:R-:W-:Y:S10]  /*2080*/  @P0 BRA `(.L_x_33) ;  /* 0x00000000000c0947 */ /* 0x014ff40003800000 */
[----:B------:R-:W-:-:S04]  /*2090*/  SHF.L.U32 R3, R12, 0x1f, RZ ;  /* 0x0000001f0c037819 */ /* 0x000fc800000006ff */
[----:B------:R-:W2:Y:S02]  /*20a0*/  SYNCS.PHASECHK.TRANS64.TRYWAIT P0, [UR17+0x28], R3 ;  /* 0x00002803ff0075a7 */ /* 0x000ea40008001111 */
[----:B--2---:R-:W-:Y:S05]  /*20b0*/  @!P0 BRA `(.L_x_34) ;  /* 0x0000009c00b48947 */ /* 0x004fea0003800000 */
.L_x_33:
[----:B------:R2:W-:Y:S01]  /*20c0*/  @P3 SYNCS.ARRIVE.TRANS64 RZ, [UR17], R2 ;  /* 0x00000002ffff39a7 */ /* 0x0005e20008000011 */
[----:B------:R-:W-:-:S04]  /*20d0*/  ULOP3.LUT UR5, UR25, 0x2, URZ, 0xfc, !UPT ;  /* 0x0000000219057892 */ /* 0x000fc8000f8efcff */
[----:B------:R-:W-:-:S09]  /*20e0*/  UISETP.NE.AND UP0, UPT, UR5, 0x2, UPT ;  /* 0x000000020500788c */ /* 0x000fd2000bf05270 */
[----:B------:R-:W-:Y:S05]  /*20f0*/  BRA.U UP0, `(.L_x_35) ;  /* 0x0000000100047547 */ /* 0x000fea000b800000 */
[----:B------:R-:W-:Y:S05]  /*2100*/  BPT.TRAP 0x1 ;  /* 0x000000040000795c */ /* 0x000fea0000300000 */
.L_x_35:
[----:B------:R-:W-:Y:S04]  /*2110*/  BSSY.RECONVERGENT B0, `(.L_x_36) ;  /* 0x0000003000007945 */ /* 0x000fe80003800200 */
[----:B------:R-:W-:Y:S05]  /*2120*/  @!P2 BRA `(.L_x_37) ;  /* 0x000000000004a947 */ /* 0x000fea0003800000 */
[----:B------:R-:W-:Y:S05]  /*2130*/  BPT.TRAP 0x1 ;  /* 0x000000040000795c */ /* 0x000fea0000300000 */
.L_x_37:
[----:B------:R-:W-:Y:S05]  /*2140*/  BSYNC.RECONVERGENT B0 ;  /* 0x0000000000007941 */ /* 0x000fea0003800200 */
.L_x_36:
[----:B------:R-:W-:Y:S02]  /*2150*/  UIADD3 UR5, UPT, UPT, UR4, 0x1, URZ ;  /* 0x0000000104057890 */ /* 0x000fe4000fffe0ff */
[----:B------:R-:W-:Y:S02]  /*2160*/  USHF.L.U32 UR4, UR4, 0xe, URZ ;  /* 0x0000000e04047899 */ /* 0x000fe400080006ff */
[----:B------:R-:W-:Y:S02]  /*2170*/  UISETP.NE.AND UP0, UPT, UR5, 0x5, UPT ;  /* 0x000000050500788c */ /* 0x000fe4000bf05270 */
[----:B------:R-:W-:Y:S02]  /*2180*/  USHF.L.U32 UR18, UR13, 0x7, URZ ;  /* 0x000000070d127899 */ /* 0x000fe400080006ff */
[----:B------:R-:W-:Y:S02]  /*2190*/  USEL UR8, URZ, 0x1, UP0 ;  /* 0x00000001ff087887 */ /* 0x000fe40008000000 */
[----:B------:R-:W-:-:S02]  /*21a0*/  USEL UR7, UR5, URZ, UP0 ;  /* 0x000000ff05077287 */ /* 0x000fc40008000000 */
[----:B------:R-:W-:Y:S02]  /*21b0*/  UIADD3 UR22, UP0, UPT, UR30, 0x180, URZ ;  /* 0x000001801e167890 */ /* 0x000fe4000ff1e0ff */
[----:B------:R-:W-:Y:S01]  /*21c0*/  ULEA UR5, UR7, UR6, 0x3 ;  /* 0x0000000607057291 */ /* 0x000fe2000f8e18ff */
[----:B------:R-:W-:Y:S01]  /*21d0*/  LOP3.LUT R12, R12, UR8, RZ, 0x3c, !PT ;  /* 0x000000080c0c7c12 */ /* 0x000fe2000f8e3cff */
[----:B------:R-:W-:Y:S02]  /*21e0*/  UIADD3 UR13, UPT, UPT, UR13, 0x1, URZ ;  /* 0x000000010d0d7890 */ /* 0x000fe4000fffe0ff */
[----:B------:R-:W-:Y:S01]  /*21f0*/  UIADD3 UR14, UP1, UPT, UR30, 0x80, URZ ;  /* 0x000000801e0e7890 */ /* 0x000fe2000ff3e0ff */
[----:B-1----:R-:W-:Y:S01]  /*2200*/  SHF.L.U32 R0, R12, 0x1f, RZ ;  /* 0x0000001f0c007819 */ /* 0x002fe200000006ff */
[----:B------:R-:W-:Y:S02]  /*2210*/  ULOP3.LUT UR16, UR27, UR4, URZ, 0xfc, !UPT ;  /* 0x000000041b107292 */ /* 0x000fe4000f8efcff */
[----:B------:R-:W-:Y:S01]  /*2220*/  UIADD3.X UR23, UPT, UPT, URZ, UR31, URZ, UP0, !UPT ;  /* 0x0000001fff177290 */ /* 0x000fe200087fe4ff */
[----:B------:R3:W4:Y:S01]  /*2230*/  SYNCS.PHASECHK.TRANS64.TRYWAIT P0, [UR5+0x28], R0 ;  /* 0x00002800ff0075a7 */ /* 0x0007220008001105 */
[----:B------:R-:W-:-:S02]  /*2240*/  ULOP3.LUT UR8, UR26, UR4, URZ, 0xfc, !UPT ;  /* 0x000000041a087292 */ /* 0x000fc4000f8efcff */
[----:B------:R-:W-:Y:S02]  /*2250*/  UISETP.NE.AND UP0, UPT, UR13, UR28, UPT ;  /* 0x0000001c0d00728c */ /* 0x000fe4000bf05270 */
[----:B------:R-:W-:Y:S02]  /*2260*/  ULOP3.LUT UR17, UR17, 0xfefffff8, URZ, 0xc0, !UPT ;  /* 0xfefffff811117892 */ /* 0x000fe4000f8ec0ff */
[----:B------:R-:W-:Y:S02]  /*2270*/  UIADD3 UR16, UPT, UPT, UR6, 0xc400, UR16 ;  /* 0x0000c40006107890 */ /* 0x000fe4000fffe010 */
[----:B------:R-:W-:Y:S02]  /*2280*/  UIADD3.X UR15, UPT, UPT, URZ, UR31, URZ, UP1, !UPT ;  /* 0x0000001fff0f7290 */ /* 0x000fe40008ffe4ff */
[----:B------:R-:W-:Y:S02]  /*2290*/  UPRMT UR5, URZ, 0x5410, UR24 ;  /* 0x00005410ff057896 */ /* 0x000fe40008000018 */
[----:B------:R-:W-:-:S02]  /*22a0*/  UIADD3 UR8, UPT, UPT, UR6, 0x20400, UR8 ;  /* 0x0002040006087890 */ /* 0x000fc4000fffe008 */
[----:B------:R-:W-:Y:S01]  /*22b0*/  UPRMT UR4, URZ, 0x5410, UR21 ;  /* 0x00005410ff047896 */ /* 0x000fe20008000015 */
[----:B------:R-:W-:Y:S01]  /*22c0*/  UMOV UR32, 0x0 ;  /* 0x0000000000207882 */ /* 0x000fe20000000000 */
[----:B------:R-:W-:Y:S01]  /*22d0*/  UMOV UR33, 0x10000000 ;  /* 0x1000000000217882 */ /* 0x000fe20000000000 */
[----:B------:R-:W-:Y:S01]  /*22e0*/  UMOV UR19, UR35 ;  /* 0x0000002300137c82 */ /* 0x000fe20008000000 */
[----:B------:R-:W-:Y:S01]  /*22f0*/  UMOV UR20, UR36 ;  /* 0x0000002400147c82 */ /* 0x000fe20008000000 */
[----:B------:R-:W-:Y:S01]  /*2300*/  UMOV UR12, UR36 ;  /* 0x00000024000c7c82 */ /* 0x000fe20008000000 */
[----:B------:R-:W-:Y:S01]  /*2310*/  UMOV UR9, UR17 ;  /* 0x0000001100097c82 */ /* 0x000fe20008000000 */
[----:B------:R-:W-:Y:S01]  /*2320*/  UMOV UR10, UR18 ;  /* 0x00000012000a7c82 */ /* 0x000fe20008000000 */
[----:B------:R-:W-:Y:S01]  /*2330*/  UTMALDG.3D.MULTICAST.2CTA [UR16], [UR14], UR5, desc[UR32] ;  /* 0x000020100e0073b4 */ /* 0x000fe20008211805 */
[----:B------:R1:W-:Y:S02]  /*2340*/  UTMALDG.3D.MULTICAST.2CTA [UR8], [UR22], UR4, desc[UR32] ;  /* 0x00002008160073b4 */ /* 0x0003e40008211804 */
[----:B-1----:R-:W-:Y:S01]  /*2350*/  UMOV UR4, UR7 ;  /* 0x0000000700047c82 */ /* 0x002fe20008000000 */
[----:B---3--:R-:W-:Y:S05]  /*2360*/  BRA.U UP0, `(.L_x_38) ;  /* 0xfffffffd003c7547 */ /* 0x008fea000b83ffff */
.L_x_32:
[C---:B------:R-:W-:Y:S01]  /*2370*/  LEA R3, R11.reuse, UR6, 0x3 ;  /* 0x000000060b037c11 */ /* 0x040fe2000f8e18ff */
[----:B------:R-:W-:Y:S01]  /*2380*/  NOP ;  /* 0x0000000000007918 */ /* 0x000fe20000000000 */
[----:B-1----:R-:W-:Y:S02]  /*2390*/  SHF.L.U32 R0, R10, 0x1f, RZ ;  /* 0x0000001f0a007819 */ /* 0x002fe400000006ff */
[----:B------:R-:W-:Y:S02]  /*23a0*/  LEA R5, R11, UR6, 0x4 ;  /* 0x000000060b057c11 */ /* 0x000fe4000f8e20ff */
[----:B--2-4-:R-:W1:Y:S02]  /*23b0*/  SYNCS.PHASECHK.TRANS64.TRYWAIT P0, [R3+URZ+0xa0], R0 ;  /* 0x0000a000030075a7 */ /* 0x014e6400080011ff */
[----:B-1----:R-:W-:Y:S05]  /*23c0*/  @!P0 BRA `(.L_x_39) ;  /* 0x0000009c00088947 */ /* 0x002fea0003800000 */
.L_x_148:
[----:B------:R-:W2:Y:S01]  /*23d0*/  LDS.128 R4, [R5+0x110] ;  /* 0x0001100005047984 */ /* 0x000ea20000000c00 */
[----:B------:R-:W-:Y:S01]  /*23e0*/  UISETP.GE.AND UP0, UPT, UR42, 0x1, UPT ;  /* 0x000000012a00788c */ /* 0x000fe2000bf06270 */
[----:B------:R-:W-:Y:S01]  /*23f0*/  @!PT LDS RZ, [RZ] ;  /* 0x00000000fffff984 */ /* 0x000fe20000000800 */
[----:B------:R-:W-:Y:S01]  /*2400*/  @!PT LDS RZ, [RZ] ;  /* 0x00000000fffff984 */ /* 0x000fe20000000800 */
[----:B------:R-:W-:Y:S01]  /*2410*/  @!PT LDS RZ, [RZ] ;  /* 0x00000000fffff984 */ /* 0x000fe20000000800 */
[----:B------:R-:W-:Y:S01]  /*2420*/  @!PT LDS RZ, [RZ] ;  /* 0x00000000fffff984 */ /* 0x000fe20000000800 */
[----:B------:R3:W-:Y:S06]  /*2430*/  MEMBAR.ALL.CTA ;  /* 0x0000000000007992 */ /* 0x0007ec0000008000 */
[----:B---3--:R-:W3:Y:S01]  /*2440*/  FENCE.VIEW.ASYNC.S ;  /* 0x00000000000073c6 */ /* 0x008ee20000000000 */
[----:B--2---:R-:W-:-:S13]  /*2450*/  LOP3.LUT P0, RZ, R6, 0x1, RZ, 0xc0, !PT ;  /* 0x0000000106ff7812 */ /* 0x004fda000780c0ff */
[----:B---3--:R-:W-:Y:S01]  /*2460*/  VOTEU.ANY UP1, P0 ;  /* 0x0000000000ff7886 */ /* 0x008fe20000020100 */
[----:B------:R-:W-:-:S13]  /*2470*/  PLOP3.LUT P0, PT, PT, PT, UP1, 0x80, 0x8 ;  /* 0x000000000008781c */ /* 0x000fda0003f0f018 */
[----:B-1----:R-:W-:Y:S02]  /*2480*/  @P0 LOP3.LUT R0, R5, 0xffff, RZ, 0xc0, !PT ;  /* 0x0000ffff05000812 */ /* 0x002fe400078ec0ff */
[----:B------:R-:W-:Y:S02]  /*2490*/  @P0 MOV R2, R4 ;  /* 0x0000000400020202 */ /* 0x000fe40000000f00 */
[----:B------:R-:W-:Y:S01]  /*24a0*/  @P0 R2UR UR5, R0 ;  /* 0x00000000000502ca */ /* 0x000fe200000e0000 */
[----:B------:R-:W-:Y:S01]  /*24b0*/  VIADD R0, R3, 0xb0 ;  /* 0x000000b003007836 */ /* 0x000fe20000000000 */
[----:B------:R-:W-:Y:S02]  /*24c0*/  @P0 SHF.R.U32.HI R4, RZ, 0x10, R5 ;  /* 0x00000010ff040819 */ /* 0x000fe40000011605 */
[----:B------:R-:W-:Y:S02]  /*24d0*/  @P0 R2UR UR8, R2 ;  /* 0x00000000020802ca */ /* 0x000fe400000e0000 */
[----:B------:R-:W-:-:S02]  /*24e0*/  PRMT R0, RZ, 0x654, R0 ;  /* 0x00000654ff007816 */ /* 0x000fc40000000000 */
[----:B------:R-:W-:Y:S02]  /*24f0*/  @P0 R2UR UR4, R4 ;  /* 0x00000000040402ca */ /* 0x000fe400000e0000 */
[----:B------:R1:W-:Y:S03]  /*2500*/  SYNCS.ARRIVE.TRANS64.RED.A1T0 RZ, [R0+URZ], RZ ;  /* 0x000000ff00ff79a7 */ /* 0x0003e600081004ff */
[----:B------:R-:W-:-:S04]  /*2510*/  @UP1 UMOV UR37, UR5 ;  /* 0x0000000500251c82 */ /* 0x000fc80008000000 */
[----:B------:R-:W-:-:S04]  /*2520*/  @UP1 UMOV UR38, UR8 ;  /* 0x0000000800261c82 */ /* 0x000fc80008000000 */
[----:B------:R-:W-:Y:S01]  /*2530*/  @UP1 UMOV UR36, UR4 ;  /* 0x0000000400241c82 */ /* 0x000fe20008000000 */
[----:B------:R-:W-:Y:S05]  /*2540*/  BRA.U !UP0, `(.L_x_40) ;  /* 0x0000000108d47547 */ /* 0x000fea000b800000 */
[----:B------:R-:W2:Y:S01]  /*2550*/  LDCU.128 UR12, c[0x0][0xb10] ;  /* 0x00016200ff0c77ac */ /* 0x000ea20008000c00 */
[----:B------:R-:W3:Y:S01]  /*2560*/  LDCU UR28, c[0x0][0xb20] ;  /* 0x00016400ff1c77ac */ /* 0x000ee20008000800 */
[----:B------:R-:W4:Y:S01]  /*2570*/  LDCU UR20, c[0x0][0xb0c] ;  /* 0x00016180ff1477ac */ /* 0x000f220008000800 */
[----:B------:R-:W1:Y:S01]  /*2580*/  LDCU.64 UR10, c[0x0][0xb28] ;  /* 0x00016500ff0a77ac */ /* 0x000e620008000a00 */
[----:B------:R-:W-:Y:S02]  /*2590*/  UISETP.NE.AND UP3, UPT, UR42, 0x1, UPT ;  /* 0x000000012a00788c */ /* 0x000fe4000bf65270 */
[----:B--2---:R-:W-:Y:S02]  /*25a0*/  UIMAD.WIDE.U32 UR8, UR39, UR15, URZ ;  /* 0x0000000f270872a5 */ /* 0x004fe4000f8e00ff */
[----:B------:R-:W-:Y:S02]  /*25b0*/  UIMAD.WIDE.U32 UR4, UR40, UR12, URZ ;  /* 0x0000000c280472a5 */ /* 0x000fe4000f8e00ff */
[----:B------:R-:W-:-:S02]  /*25c0*/  UISETP.NE.AND UP0, UPT, UR14, 0x1, UPT ;  /* 0x000000010e00788c */ /* 0x000fc4000bf05270 */
[----:B------:R-:W-:Y:S01]  /*25d0*/  UIMAD.WIDE.U32 UR22, UR37, UR15, URZ ;  /* 0x0000000f251672a5 */ /* 0x000fe2000f8e00ff */
[----:B------:R-:W-:Y:S02]  /*25e0*/  UMOV UR8, UR9 ;  /* 0x0000000900087c82 */ /* 0x000fe40008000000 */
[----:B------:R-:W-:Y:S01]  /*25f0*/  UMOV UR4, UR5 ;  /* 0x0000000500047c82 */ /* 0x000fe20008000000 */
[----:B---3--:R-:W-:Y:S02]  /*2600*/  USHF.R.U32.HI UR8, URZ, UR28, UR8 ;  /* 0x0000001cff087299 */ /* 0x008fe40008011608 */
[----:B----4-:R-:W-:Y:S02]  /*2610*/  UISETP.NE.AND UP2, UPT, UR20, 0x1, UPT ;  /* 0x000000011400788c */ /* 0x010fe4000bf45270 */
[----:B------:R-:W-:Y:S02]  /*2620*/  USHF.R.U32.HI UR4, URZ, UR13, UR4 ;  /* 0x0000000dff047299 */ /* 0x000fe40008011604 */
[----:B------:R-:W-:-:S02]  /*2630*/  USEL UR5, UR39, UR8, !UP0 ;  /* 0x0000000827057287 */ /* 0x000fc4000c000000 */
[----:B------:R-:W-:Y:S02]  /*2640*/  USEL UR8, UR40, UR4, !UP2 ;  /* 0x0000000428087287 */ /* 0x000fe4000d000000 */
[----:B-1----:R-:W-:Y:S01]  /*2650*/  UIMAD.WIDE.U32 UR16, UR5, UR10, URZ ;  /* 0x0000000a051072a5 */ /* 0x002fe2000f8e00ff */
[----:B------:R-:W-:Y:S01]  /*2660*/  UMOV UR4, UR23 ;  /* 0x0000001700047c82 */ /* 0x000fe20008000000 */
[----:B------:R-:W-:Y:S02]  /*2670*/  UIMAD.WIDE.U32 UR18, UR38, UR12, URZ ;  /* 0x0000000c261272a5 */ /* 0x000fe4000f8e00ff */
[----:B------:R-:W-:-:S03]  /*2680*/  UIMAD.WIDE.U32 UR22, UR8, UR10, URZ ;  /* 0x0000000a081672a5 */ /* 0x000fc6000f8e00ff */
[----:B------:R-:W-:Y:S01]  /*2690*/  UMOV UR16, UR17 ;  /* 0x0000001100107c82 */ /* 0x000fe20008000000 */
[----:B------:R-:W-:Y:S02]  /*26a0*/  USHF.R.U32.HI UR4, URZ, UR28, UR4 ;  /* 0x0000001cff047299 */ /* 0x000fe40008011604 */
[----:B------:R-:W-:Y:S01]  /*26b0*/  @UP3 USHF.R.U32.HI UR5, URZ, UR11, UR16 ;  /* 0x0000000bff053299 */ /* 0x000fe20008011610 */
[----:B------:R-:W-:Y:S01]  /*26c0*/  UMOV UR18, UR19 ;  /* 0x0000001300127c82 */ /* 0x000fe20008000000 */
[----:B------:R-:W-:Y:S01]  /*26d0*/  UMOV UR22, UR23 ;  /* 0x0000001700167c82 */ /* 0x000fe20008000000 */
[----:B------:R-:W-:Y:S02]  /*26e0*/  USHF.R.U32.HI UR13, URZ, UR13, UR18 ;  /* 0x0000000dff0d7299 */ /* 0x000fe40008011612 */
[----:B------:R-:W-:Y:S02]  /*26f0*/  USEL UR4, UR37, UR4, !UP0 ;  /* 0x0000000425047287 */ /* 0x000fe4000c000000 */
[----:B------:R-:W-:-:S02]  /*2700*/  @UP3 USHF.R.U32.HI UR8, URZ, UR11, UR22 ;  /* 0x0000000bff083299 */ /* 0x000fc40008011616 */
[----:B------:R-:W-:Y:S02]  /*2710*/  UIMAD UR9, UR42, UR5, URZ ;  /* 0x000000052a0972a4 */ /* 0x000fe4000f8e02ff */
[----:B------:R-:W-:Y:S02]  /*2720*/  USEL UR5, UR38, UR13, !UP2 ;  /* 0x0000000d26057287 */ /* 0x000fe4000d000000 */
[----:B------:R-:W-:Y:S02]  /*2730*/  UIMAD UR12, UR42, UR8, URZ ;  /* 0x000000082a0c72a4 */ /* 0x000fe4000f8e02ff */
[----:B------:R-:W-:Y:S02]  /*2740*/  UISETP.GE.AND UP0, UPT, UR4, UR9, UPT ;  /* 0x000000090400728c */ /* 0x000fe4000bf06270 */
[----:B------:R-:W-:Y:S02]  /*2750*/  UIMAD.WIDE.U32 UR16, UR4, UR10, URZ ;  /* 0x0000000a041072a5 */ /* 0x000fe4000f8e00ff */
[----:B------:R-:W-:-:S02]  /*2760*/  UISETP.GE.OR UP0, UPT, UR5, UR12, UP0 ;  /* 0x0000000c0500728c */ /* 0x000fc40008706670 */
        /* <DEDUP_REMOVED lines=19> */
.L_x_40:
[----:B------:R-:W2:Y:S02]  /*28a0*/  LDCU UR4, c[0x0][0xb30] ;  /* 0x00016600ff0477ac */ /* 0x000ea40008000800 */
[----:B--2---:R-:W-:-:S09]  /*28b0*/  UISETP.NE.AND UP0, UPT, UR4, 0x1, UPT ;  /* 0x000000010400788c */ /* 0x004fd2000bf05270 */
        /* <DEDUP_REMOVED lines=14> */
[----:B------:R-:W-:Y:S02]  /*29a0*/  UIADD3 UR8, UPT, UPT, UR5, -UR4, URZ ;  /* 0x8000000405087290 */ /* 0x000fe4000fffe0ff */
[----:B------:R-:W-:Y:S02]  /*29b0*/  UIADD3 UR4, UPT, UPT, -UR5, UR4, URZ ;  /* 0x0000000405047290 */ /* 0x000fe4000fffe1ff */
[----:B------:R-:W-:Y:S02]  /*29c0*/  UIMAD UR37, UR8, UR14, UR37 ;  /* 0x0000000e082572a4 */ /* 0x000fe4000f8e0225 */
[----:B------:R-:W-:-:S12]  /*29d0*/  UIMAD UR38, UR4, UR10, UR38 ;  /* 0x0000000a042672a4 */ /* 0x000fd8000f8e0226 */
.L_x_41:
[----:B------:R-:W-:Y:S01]  /*29e0*/  VIADD R11, R11, 0x1 ;  /* 0x000000010b0b7836 */ /* 0x000fe20000000000 */
[----:B------:R-:W-:Y:S01]  /*29f0*/  R2UR UR4, R164 ;  /* 0x00000000a40472ca */ /* 0x000fe200000e0000 */
[----:B------:R-:W-:Y:S01]  /*2a00*/  UIADD3 UR16, UPT, UPT, UR38, UR61, URZ ;  /* 0x0000003d26107290 */ /* 0x000fe2000fffe0ff */
[----:B------:R-:W-:Y:S02]  /*2a10*/  PLOP3.LUT P1, PT, PT, PT, PT, 0x80, 0x8 ;  /* 0x000000000008781c */ /* 0x000fe40003f2f070 */
[----:B------:R-:W-:-:S04]  /*2a20*/  ISETP.NE.AND P0, PT, R11, 0x2, PT ;  /* 0x000000020b00780c */ /* 0x000fc80003f05270 */
[----:B------:R-:W-:Y:S02]  /*2a30*/  SEL R3, RZ, 0x1, P0 ;  /* 0x00000001ff037807 */ /* 0x000fe40000000000 */
[----:B------:R-:W-:Y:S02]  /*2a40*/  SEL R11, R11, RZ, P0 ;  /* 0x000000ff0b0b7207 */ /* 0x000fe40000000000 */
[----:B------:R-:W-:Y:S01]  /*2a50*/  LOP3.LUT R10, R10, R3, RZ, 0x3c, !PT ;  /* 0x000000030a0a7212 */ /* 0x000fe200078e3cff */
[----:B------:R-:W-:Y:S01]  /*2a60*/  UIADD3 UR20, UPT, UPT, UR37, UR4, URZ ;  /* 0x0000000425147290 */ /* 0x000fe2000fffe0ff */
[----:B------:R-:W-:Y:S11]  /*2a70*/  BRA.U UP1, `(.L_x_42) ;  /* 0xfffffff101187547 */ /* 0x000ff6000b83ffff */
[----:B------:R-:W-:Y:S01]  /*2a80*/  UIADD3 UR8, UPT, UPT, UR6, 0x28, URZ ;  /* 0x0000002806087890 */ /* 0x000fe2000fffe0ff */
[----:B------:R-:W-:-:S03]  /*2a90*/  SHF.L.U32 R3, R12, 0x1f, RZ ;  /* 0x0000001f0c037819 */ /* 0x000fc600000006ff */
[----:B------:R-:W-:-:S09]  /*2aa0*/  ULEA UR4, UR7, UR8, 0x3 ;  /* 0x0000000807047291 */ /* 0x000fd2000f8e18ff */
[----:B------:R-:W2:Y:S02]  /*2ab0*/  SYNCS.PHASECHK.TRANS64.TRYWAIT P0, [UR4], R3 ;  /* 0x00000003ff0075a7 */ /* 0x000ea40008001104 */
[----:B--2---:R-:W-:Y:S05]  /*2ac0*/  @!P0 BRA `(.L_x_43) ;  /* 0x00000094005c8947 */ /* 0x004fea0003800000 */
.L_x_150:
[----:B------:R-:W-:-:S04]  /*2ad0*/  UIADD3 UR4, UPT, UPT, UR7, 0x1, URZ ;  /* 0x0000000107047890 */ /* 0x000fc8000fffe0ff */
[----:B------:R-:W-:-:S04]  /*2ae0*/  UISETP.NE.AND UP0, UPT, UR4, 0x5, UPT ;  /* 0x000000050400788c */ /* 0x000fc8000bf05270 */
[----:B------:R-:W-:Y:S02]  /*2af0*/  USEL UR6, URZ, 0x1, UP0 ;  /* 0x00000001ff067887 */ /* 0x000fe40008000000 */
[----:B------:R-:W-:-:S04]  /*2b00*/  USEL UR4, UR4, URZ, UP0 ;  /* 0x000000ff04047287 */ /* 0x000fc80008000000 */
[----:B------:R-:W-:Y:S01]  /*2b10*/  ULEA UR5, UR4, UR8, 0x3 ;  /* 0x0000000804057291 */ /* 0x000fe2000f8e18ff */
[----:B------:R-:W-:-:S04]  /*2b20*/  LOP3.LUT R2, R12, UR6, RZ, 0x3c, !PT ;  /* 0x000000060c027c12 */ /* 0x000fc8000f8e3cff */
[----:B-1----:R-:W-:-:S04]  /*2b30*/  SHF.L.U32 R3, R2, 0x1f, RZ ;  /* 0x0000001f02037819 */ /* 0x002fc800000006ff */
[----:B------:R-:W1:Y:S02]  /*2b40*/  SYNCS.PHASECHK.TRANS64.TRYWAIT P0, [UR5], R3 ;  /* 0x00000003ff0075a7 */ /* 0x000e640008001105 */
[----:B-1----:R-:W-:Y:S05]  /*2b50*/  @!P0 BRA `(.L_x_44) ;  /* 0x0000009400508947 */ /* 0x002fea0003800000 */
.L_x_152:
        /* <DEDUP_REMOVED lines=9> */
.L_x_154:
        /* <DEDUP_REMOVED lines=9> */
.L_x_156:
[----:B------:R-:W-:-:S04]  /*2c80*/  UIADD3 UR4, UPT, UPT, UR4, 0x1, URZ ;  /* 0x0000000104047890 */ /* 0x000fc8000fffe0ff */
[----:B------:R-:W-:-:S04]  /*2c90*/  UISETP.NE.AND UP0, UPT, UR4, 0x5, UPT ;  /* 0x000000050400788c */ /* 0x000fc8000bf05270 */
[----:B------:R-:W-:Y:S02]  /*2ca0*/  USEL UR5, URZ, 0x1, UP0 ;  /* 0x00000001ff057887 */ /* 0x000fe40008000000 */
[----:B------:R-:W-:-:S04]  /*2cb0*/  USEL UR4, UR4, URZ, UP0 ;  /* 0x000000ff04047287 */ /* 0x000fc80008000000 */
[----:B------:R-:W-:Y:S01]  /*2cc0*/  ULEA UR4, UR4, UR8, 0x3 ;  /* 0x0000000804047291 */ /* 0x000fe2000f8e18ff */
[----:B-1----:R-:W-:-:S04]  /*2cd0*/  LOP3.LUT R3, R2, UR5, RZ, 0x3c, !PT ;  /* 0x0000000502037c12 */ /* 0x002fc8000f8e3cff */
[----:B------:R-:W-:Y:S01]  /*2ce0*/  SHF.L.U32 R3, R3, 0x1f, RZ ;  /* 0x0000001f03037819 */ /* 0x000fe200000006ff */
[----:B------:R-:W-:-:S07]  /*2cf0*/  IMAD.U32 R0, RZ, RZ, UR4 ;  /* 0x00000004ff007e24 */ /* 0x000fce000f8e00ff */
.L_x_47:
[----:B-1----:R1:W2:Y:S02]  /*2d00*/  SYNCS.PHASECHK.TRANS64.TRYWAIT P0, [R0+URZ], R3 ;  /* 0x00000003000075a7 */ /* 0x0022a400080011ff */
[----:B--2---:R-:W-:Y:S05]  /*2d10*/  @!P0 NANOSLEEP.SYNCS 0x989680 ;  /* 0x009896800000895d */ /* 0x004fea0003900000 */
[----:B------:R-:W2:Y:S02]  /*2d20*/  @!P0 SYNCS.PHASECHK.TRANS64 P0, [R0+URZ], R3 ;  /* 0x00000003000085a7 */ /* 0x000ea400080010ff */
[----:B--2---:R-:W-:Y:S05]  /*2d30*/  @P0 EXIT ;  /* 0x000000000000094d */ /* 0x004fea0003800000 */
[----:B------:R-:W-:Y:S05]  /*2d40*/  BRA `(.L_x_47) ;  /* 0xfffffffc00ec7947 */ /* 0x000fea000383ffff */
.L_x_22:
[----:B------:R-:W-:-:S04]  /*2d50*/  UISETP.NE.AND UP0, UPT, UR45, URZ, UPT ;  /* 0x000000ff2d00728c */ /* 0x000fc8000bf05270 */
[----:B------:R-:W-:-:S09]  /*2d60*/  UISETP.NE.OR UP0, UPT, UR25, 0x1, UP0 ;  /* 0x000000011900788c */ /* 0x000fd20008705670 */
[----:B------:R-:W-:Y:S05]  /*2d70*/  BRA.U UP0, `(.L_x_48) ;  /* 0x0000000500487547 */ /* 0x000fea000b800000 */
[----:B------:R-:W-:Y:S01]  /*2d80*/  ISETP.GE.U32.AND P2, PT, R0, 0x8, PT ;  /* 0x000000080000780c */ /* 0x000fe20003f46070 */
[----:B------:R-:W-:Y:S01]  /*2d90*/  IMAD.MOV.U32 R12, RZ, RZ, 0x1 ;  /* 0x00000001ff0c7424 */ /* 0x000fe200078e00ff */
[----:B------:R-:W-:Y:S02]  /*2da0*/  CS2R R10, SRZ ;  /* 0x00000000000a7805 */ /* 0x000fe4000001ff00 */
[----:B------:R-:W-:Y:S01]  /*2db0*/  CS2R R8, SRZ ;  /* 0x0000000000087805 */ /* 0x000fe2000001ff00 */
[----:B------:R-:W-:Y:S01]  /*2dc0*/  UMOV UR6, 0x400 ;  /* 0x0000040000067882 */ /* 0x000fe20000000000 */
[----:B------:R-:W-:Y:S01]  /*2dd0*/  UMOV UR5, URZ ;  /* 0x000000ff00057c82 */ /* 0x000fe20008000000 */
[----:B------:R-:W-:-:S12]  /*2de0*/  ULEA UR6, UR45, UR6, 0x18 ;  /* 0x000000062d067291 */ /* 0x000fd8000f8ec0ff */
.L_x_52:
[----:B------:R-:W-:Y:S02]  /*2df0*/  LEA R2, R8, UR6, 0x3 ;  /* 0x0000000608027c11 */ /* 0x000fe4000f8e18ff */
[----:B------:R-:W-:-:S03]  /*2e00*/  SHF.L.U32 R5, R9, 0x1f, RZ ;  /* 0x0000001f09057819 */ /* 0x000fc600000006ff */
[----:B------:R-:W-:Y:S01]  /*2e10*/  VIADD R4, R2, 0xf0 ;  /* 0x000000f002047836 */ /* 0x000fe20000000000 */
[----:B------:R-:W2:Y:S02]  /*2e20*/  SYNCS.PHASECHK.TRANS64.TRYWAIT P0, [R2+URZ+0xe0], R5 ;  /* 0x0000e005020075a7 */ /* 0x000ea400080011ff */
[----:B--2---:R-:W-:Y:S05]  /*2e30*/  @!P0 BRA `(.L_x_49) ;  /* 0x0000009000e08947 */ /* 0x004fea0003800000 */
.L_x_157:
[----:B------:R-:W-:Y:S01]  /*2e40*/  ULEA UR4, UR5, UR6, 0x3 ;  /* 0x0000000605047291 */ /* 0x000fe2000f8e18ff */
[----:B------:R-:W-:Y:S02]  /*2e50*/  PRMT R4, RZ, 0x654, R4 ;  /* 0x00000654ff047816 */ /* 0x000fe40000000004 */
[----:B--2---:R-:W-:Y:S01]  /*2e60*/  SHF.L.U32 R5, R12, 0x1f, RZ ;  /* 0x0000001f0c057819 */ /* 0x004fe200000006ff */
[----:B------:R-:W-:Y:S01]  /*2e70*/  UIADD3 UR7, UPT, UPT, UR4, 0xa0, URZ ;  /* 0x000000a004077890 */ /* 0x000fe2000fffe0ff */
[----:B------:R2:W-:Y:S05]  /*2e80*/  SYNCS.ARRIVE.TRANS64.RED.A1T0 RZ, [R4+URZ], RZ ;  /* 0x000000ff04ff79a7 */ /* 0x0005ea00081004ff */
[----:B------:R-:W-:Y:S01]  /*2e90*/  IMAD.U32 R7, RZ, RZ, UR7 ;  /* 0x00000007ff077e24 */ /* 0x000fe2000f8e00ff */
[----:B------:R-:W3:Y:S04]  /*2ea0*/  SYNCS.PHASECHK.TRANS64.TRYWAIT P0, [UR4+0xb0], R5 ;  /* 0x0000b005ff0075a7 */ /* 0x000ee80008001104 */
[----:B------:R-:W-:Y:S01]  /*2eb0*/  PRMT R6, R0, 0x654, R7 ;  /* 0x0000065400067816 */ /* 0x000fe20000000007 */
[----:B--2---:R-:W-:Y:S01]  /*2ec0*/  @!P2 IMAD.MOV.U32 R4, RZ, RZ, 0x10 ;  /* 0x00000010ff04a424 */ /* 0x004fe200078e00ff */
[----:B---3--:R-:W-:Y:S06]  /*2ed0*/  @!P0 BRA `(.L_x_50) ;  /* 0x0000009000cc8947 */ /* 0x008fec0003800000 */
.L_x_159:
[----:B------:R-:W-:Y:S01]  /*2ee0*/  ULEA UR8, UR5, UR6, 0x4 ;  /* 0x0000000605087291 */ /* 0x000fe2000f8e20ff */
[----:B------:R-:W-:Y:S01]  /*2ef0*/  SEL R3, R6, R3, !P2 ;  /* 0x0000000306037207 */ /* 0x000fe20005000000 */
[----:B------:R-:W-:Y:S01]  /*2f00*/  UIADD3 UR9, UPT, UPT, UR4, 0xa0, URZ ;  /* 0x000000a004097890 */ /* 0x000fe2000fffe0ff */
[----:B--2---:R-:W-:Y:S01]  /*2f10*/  LEA R2, R11, UR6, 0x3 ;  /* 0x000000060b027c11 */ /* 0x004fe2000f8e18ff */
[----:B------:R-:W-:Y:S01]  /*2f20*/  UIADD3 UR8, UPT, UPT, UR8, 0x110, URZ ;  /* 0x0000011008087890 */ /* 0x000fe2000fffe0ff */
[----:B------:R-:W-:Y:S01]  /*2f30*/  SHF.L.U32 R5, R10, 0x1f, RZ ;  /* 0x0000001f0a057819 */ /* 0x000fe200000006ff */
[----:B------:R2:W-:Y:S01]  /*2f40*/  @!P2 SYNCS.ARRIVE.TRANS64.RED RZ, [R3+URZ], R4 ;  /* 0x0000000403ffa9a7 */ /* 0x0005e200080004ff */
[----:B------:R-:W-:Y:S01]  /*2f50*/  UIADD3 UR4, UPT, UPT, UR5, 0x1, URZ ;  /* 0x0000000105047890 */ /* 0x000fe2000fffe0ff */
[----:B------:R-:W-:-:S03]  /*2f60*/  VIADD R8, R8, 0x1 ;  /* 0x0000000108087836 */ /* 0x000fc60000000000 */
[----:B------:R-:W-:Y:S02]  /*2f70*/  UISETP.NE.AND UP0, UPT, UR4, 0x2, UPT ;  /* 0x000000020400788c */ /* 0x000fe4000bf05270 */
[----:B------:R-:W-:Y:S06]  /*2f80*/  UGETNEXTWORKID.BROADCAST [UR8], [UR9] ;  /* 0x00000000080073ca */ /* 0x000fec0008000100 */
[----:B------:R-:W-:Y:S01]  /*2f90*/  USEL UR7, URZ, 0x1, UP0 ;  /* 0x00000001ff077887 */ /* 0x000fe20008000000 */
[----:B------:R-:W-:Y:S01]  /*2fa0*/  ISETP.NE.AND P0, PT, R8, 0x2, PT ;  /* 0x000000020800780c */ /* 0x000fe20003f05270 */
[----:B------:R-:W-:Y:S01]  /*2fb0*/  USEL UR5, UR4, URZ, UP0 ;  /* 0x000000ff04057287 */ /* 0x000fe20008000000 */
[----:B------:R-:W3:Y:S03]  /*2fc0*/  SYNCS.PHASECHK.TRANS64.TRYWAIT P1, [R2+URZ+0xa0], R5 ;  /* 0x0000a005020075a7 */ /* 0x000ee600080211ff */
[----:B------:R-:W-:Y:S01]  /*2fd0*/  LOP3.LUT R12, R12, UR7, RZ, 0x3c, !PT ;  /* 0x000000070c0c7c12 */ /* 0x000fe2000f8e3cff */
[----:B--23--:R-:W-:Y:S07]  /*2fe0*/  @!P1 BRA `(.L_x_51) ;  /* 0x0000009000a09947 */ /* 0x00cfee0003800000 */
.L_x_160:
[C---:B------:R-:W-:Y:S01]  /*2ff0*/  LEA R4, R11.reuse, UR6, 0x4 ;  /* 0x000000060b047c11 */ /* 0x040fe2000f8e20ff */
[----:B--2---:R-:W-:Y:S01]  /*3000*/  VIADD R2, R2, 0xb0 ;  /* 0x000000b002027836 */ /* 0x004fe20000000000 */
[----:B------:R-:W-:Y:S01]  /*3010*/  SEL R8, R8, RZ, P0 ;  /* 0x000000ff08087207 */ /* 0x000fe20000000000 */
[----:B------:R-:W-:-:S03]  /*3020*/  VIADD R11, R11, 0x1 ;  /* 0x000000010b0b7836 */ /* 0x000fc60000000000 */
[----:B------:R-:W2:Y:S01]  /*3030*/  LDS.128 R4, [R4+0x110] ;  /* 0x0001100004047984 */ /* 0x000ea20000000c00 */
[----:B------:R-:W-:Y:S02]  /*3040*/  PRMT R2, RZ, 0x654, R2 ;  /* 0x00000654ff027816 */ /* 0x000fe40000000002 */
[C---:B------:R-:W-:Y:S01]  /*3050*/  ISETP.NE.AND P1, PT, R11.reuse, 0x2, PT ;  /* 0x000000020b00780c */ /* 0x040fe20003f25270 */
[----:B------:R-:W-:Y:S01]  /*3060*/  @!PT LDS RZ, [RZ] ;  /* 0x00000000fffff984 */ /* 0x000fe20000000800 */
[----:B------:R-:W-:Y:S01]  /*3070*/  @!PT LDS RZ, [RZ] ;  /* 0x00000000fffff984 */ /* 0x000fe20000000800 */
[----:B------:R-:W-:Y:S01]  /*3080*/  @!PT LDS RZ, [RZ] ;  /* 0x00000000fffff984 */ /* 0x000fe20000000800 */
[----:B------:R-:W-:Y:S01]  /*3090*/  @!PT LDS RZ, [RZ] ;  /* 0x00000000fffff984 */ /* 0x000fe20000000800 */
[----:B------:R3:W-:Y:S06]  /*30a0*/  MEMBAR.ALL.CTA ;  /* 0x0000000000007992 */ /* 0x0007ec0000008000 */
[----:B---3--:R-:W3:Y:S01]  /*30b0*/  FENCE.VIEW.ASYNC.S ;  /* 0x00000000000073c6 */ /* 0x008ee20000000000 */
[----:B------:R-:W-:Y:S01]  /*30c0*/  SEL R11, R11, RZ, P1 ;  /* 0x000000ff0b0b7207 */ /* 0x000fe20000800000 */
[----:B---3--:R3:W-:Y:S01]  /*30d0*/  SYNCS.ARRIVE.TRANS64.RED.A1T0 RZ, [R2+URZ], RZ ;  /* 0x000000ff02ff79a7 */ /* 0x0087e200081004ff */
[----:B--2---:R-:W-:-:S02]  /*30e0*/  LOP3.LUT P3, RZ, R6, 0x1, RZ, 0xc0, !PT ;  /* 0x0000000106ff7812 */ /* 0x004fc4000786c0ff */
[----:B------:R-:W-:-:S04]  /*30f0*/  SEL R5, RZ, 0x1, P1 ;  /* 0x00000001ff057807 */ /* 0x000fc80000800000 */
[----:B------:R-:W-:Y:S02]  /*3100*/  LOP3.LUT R10, R10, R5, RZ, 0x3c, !PT ;  /* 0x000000050a0a7212 */ /* 0x000fe400078e3cff */
[----:B---3--:R-:W-:-:S04]  /*3110*/  SEL R2, RZ, 0x1, P0 ;  /* 0x00000001ff027807 */ /* 0x008fc80000000000 */
[----:B------:R-:W-:Y:S01]  /*3120*/  LOP3.LUT R9, R9, R2, RZ, 0x3c, !PT ;  /* 0x0000000209097212 */ /* 0x000fe200078e3cff */
[----:B------:R-:W-:Y:S06]  /*3130*/  @P3 BRA `(.L_x_52) ;  /* 0xfffffffc002c3947 */ /* 0x000fec000383ffff */
[----:B------:R-:W-:Y:S01]  /*3140*/  ULEA UR4, UR5, UR6, 0x3 ;  /* 0x0000000605047291 */ /* 0x000fe2000f8e18ff */
[----:B------:R-:W-:-:S08]  /*3150*/  SHF.L.U32 R3, R12, 0x1f, RZ ;  /* 0x0000001f0c037819 */ /* 0x000fd000000006ff */
[----:B------:R-:W2:Y:S02]  /*3160*/  SYNCS.PHASECHK.TRANS64 P0, [UR4+0xb0], R3 ;  /* 0x0000b003ff0075a7 */ /* 0x000ea40008001004 */
[----:B--2---:R-:W-:Y:S05]  /*3170*/  @P0 BRA `(.L_x_53) ;  /* 0x0000000000080947 */ /* 0x004fea0003800000 */
[----:B------:R-:W2:Y:S02]  /*3180*/  SYNCS.PHASECHK.TRANS64.TRYWAIT P0, [UR4+0xb0], R3 ;  /* 0x0000b003ff0075a7 */ /* 0x000ea40008001104 */
[----:B--2---:R-:W-:Y:S05]  /*3190*/  @!P0 BRA `(.L_x_54) ;  /* 0x0000009000488947 */ /* 0x004fea0003800000 */
.L_x_53:
[----:B------:R-:W-:-:S04]  /*31a0*/  UIADD3 UR7, UPT, UPT, UR5, 0x1, URZ ;  /* 0x0000000105077890 */ /* 0x000fc8000fffe0ff */
[----:B------:R-:W-:-:S04]  /*31b0*/  UISETP.NE.AND UP0, UPT, UR7, 0x2, UPT ;  /* 0x000000020700788c */ /* 0x000fc8000bf05270 */
[----:B------:R-:W-:Y:S02]  /*31c0*/  USEL UR8, URZ, 0x1, UP0 ;  /* 0x00000001ff087887 */ /* 0x000fe40008000000 */
[----:B------:R-:W-:-:S04]  /*31d0*/  USEL UR7, UR7, URZ, UP0 ;  /* 0x000000ff07077287 */ /* 0x000fc80008000000 */
[----:B------:R-:W-:Y:S01]  /*31e0*/  ULEA UR7, UR7, UR6, 0x3 ;  /* 0x0000000607077291 */ /* 0x000fe2000f8e18ff */
[----:B--2---:R-:W-:-:S04]  /*31f0*/  LOP3.LUT R3, R12, UR8, RZ, 0x3c, !PT ;  /* 0x000000080c037c12 */ /* 0x004fc8000f8e3cff */
[----:B------:R-:W-:-:S04]  /*3200*/  SHF.L.U32 R0, R3, 0x1f, RZ ;  /* 0x0000001f03007819 */ /* 0x000fc800000006ff */
[----:B------:R-:W2:Y:S02]  /*3210*/  SYNCS.PHASECHK.TRANS64 P0, [UR7+0xb0], R0 ;  /* 0x0000b000ff0075a7 */ /* 0x000ea40008001007 */
[----:B-12---:R-:W-:Y:S05]  /*3220*/  @P0 EXIT ;  /* 0x000000000000094d */ /* 0x006fea0003800000 */
[----:B------:R-:W-:Y:S02]  /*3230*/  SHF.L.U32 R3, R3, 0x1f, RZ ;  /* 0x0000001f03037819 */ /* 0x000fe400000006ff */
[----:B------:R-:W-:-:S07]  /*3240*/  MOV R0, UR7 ;  /* 0x0000000700007c02 */ /* 0x000fce0008000f00 */
.L_x_55:
[----:B-1----:R1:W2:Y:S02]  /*3250*/  SYNCS.PHASECHK.TRANS64.TRYWAIT P0, [R0+URZ+0xb0], R3 ;  /* 0x0000b003000075a7 */ /* 0x0022a400080011ff */
[----:B--2---:R-:W-:Y:S05]  /*3260*/  @!P0 NANOSLEEP.SYNCS 0x989680 ;  /* 0x009896800000895d */ /* 0x004fea0003900000 */
[----:B------:R-:W2:Y:S02]  /*3270*/  @!P0 SYNCS.PHASECHK.TRANS64 P0, [R0+URZ+0xb0], R3 ;  /* 0x0000b003000085a7 */ /* 0x000ea400080010ff */
[----:B--2---:R-:W-:Y:S05]  /*3280*/  @P0 EXIT ;  /* 0x000000000000094d */ /* 0x004fea0003800000 */
[----:B------:R-:W-:Y:S05]  /*3290*/  BRA `(.L_x_55) ;  /* 0xfffffffc00ec7947 */ /* 0x000fea000383ffff */
.L_x_48:
[----:B------:R-:W-:Y:S05]  /*32a0*/  BRA.U UP6, `(.L_x_56) ;  /* 0x0000001106907547 */ /* 0x000fea000b800000 */
[----:B------:R-:W-:Y:S01]  /*32b0*/  UMOV UR4, 0x40 ;  /* 0x0000004000047882 */ /* 0x000fe20000000000 */
[----:B------:R-:W-:Y:S01]  /*32c0*/  NOP ;  /* 0x0000000000007918 */ /* 0x000fe20000000000 */
[----:B------:R-:W-:Y:S01]  /*32d0*/  ULEA UR5, UR45, UR4, 0x18 ;  /* 0x000000042d057291 */ /* 0x000fe2000f8ec0ff */
[----:B------:R-:W-:Y:S02]  /*32e0*/  UMOV UR6, 0x400 ;  /* 0x0000040000067882 */ /* 0x000fe40000000000 */
[----:B------:R-:W-:-:S06]  /*32f0*/  ULEA UR6, UR45, UR6, 0x18 ;  /* 0x000000062d067291 */ /* 0x000fcc000f8ec0ff */
[----:B------:R-:W2:Y:S02]  /*3300*/  LDS.U8 R0, [UR5+0x1c] ;  /* 0x00001c05ff007984 */ /* 0x000ea40008000000 */
[----:B--2---:R-:W-:-:S13]  /*3310*/  ISETP.NE.AND P0, PT, R0, RZ, PT ;  /* 0x000000ff0000720c */ /* 0x004fda0003f05270 */
[----:B------:R-:W-:Y:S05]  /*3320*/  @P0 BRA `(.L_x_57) ;  /* 0x0000000400080947 */ /* 0x000fea0003800000 */
[----:B------:R-:W-:Y:S02]  /*3330*/  UISETP.NE.U32.AND UP1, UPT, UR47, 0x1, UPT ;  /* 0x000000012f00788c */ /* 0x000fe4000bf25070 */
[----:B------:R-:W-:-:S07]  /*3340*/  UIADD3 UR7, UPT, UPT, UR5, 0x8, URZ ;  /* 0x0000000805077890 */ /* 0x000fce000fffe0ff */
[----:B------:R-:W-:Y:S05]  /*3350*/  BRA.U !UP1, `(.L_x_58) ;  /* 0x00000001099c7547 */ /* 0x000fea000b800000 */
[----:B------:R-:W-:Y:S01]  /*3360*/  ELECT P0, URZ, PT ;  /* 0x0000000000ff782f */ /* 0x000fe20003800000 */
[----:B------:R-:W-:-:S12]  /*3370*/  BSSY B0, `(.L_x_58) ;  /* 0x0000025000007945 */ /* 0x000fd80003800000 */
[----:B------:R-:W-:Y:S05]  /*3380*/  @!P0 BRA `(.L_x_59) ;  /* 0x00000000008c8947 */ /* 0x000fea0003800000 */
[----:B------:R-:W-:-:S05]  /*3390*/  UMOV UR4, 0x10 ;  /* 0x0000001000047882 */ /* 0x000fca0000000000 */
[----:B------:R-:W-:Y:S04]  /*33a0*/  DEPBAR.LE SB2, 0x36 ;  /* 0x0000ad800000791a */ /* 0x000fe80000000000 */
[----:B------:R-:W2:Y:S02]  /*33b0*/  UTCATOMSWS.2CTA.FIND_AND_SET.ALIGN UP0, UR4, UR4 ;  /* 0x00000004000475e3 */ /* 0x000ea40008200800 */
[----:B--2---:R-:W-:Y:S01]  /*33c0*/  MOV R11, UR4 ;  /* 0x00000004000b7c02 */ /* 0x004fe20008000f00 */
[----:B------:R-:W-:Y:S06]  /*33d0*/  BRA.U UP0, `(.L_x_60) ;  /* 0x0000000100187547 */ /* 0x000fec000b800000 */
.L_x_61:
[----:B------:R-:W-:Y:S05]  /*33e0*/  NANOSLEEP 0x64 ;  /* 0x000000640000795d */ /* 0x000fea0003800000 */
[----:B------:R-:W-:-:S05]  /*33f0*/  UMOV UR4, 0x10 ;  /* 0x0000001000047882 */ /* 0x000fca0000000000 */
[----:B------:R-:W-:Y:S04]  /*3400*/  DEPBAR.LE SB2, 0x36 ;  /* 0x0000ad800000791a */ /* 0x000fe80000000000 */
[----:B------:R-:W2:Y:S02]  /*3410*/  UTCATOMSWS.2CTA.FIND_AND_SET.ALIGN UP0, UR4, UR4 ;  /* 0x00000004000475e3 */ /* 0x000ea40008200800 */
[----:B--2---:R-:W-:Y:S01]  /*3420*/  MOV R11, UR4 ;  /* 0x00000004000b7c02 */ /* 0x004fe20008000f00 */
[----:B------:R-:W-:Y:S05]  /*3430*/  BRA.U !UP0, `(.L_x_61) ;  /* 0xfffffffd08e87547 */ /* 0x000fea000b83ffff */
.L_x_60:
[----:B------:R-:W2:Y:S01]  /*3440*/  LDS R7, [UR5+0x10] ;  /* 0x00001005ff077984 */ /* 0x000ea20008000800 */
[----:B------:R-:W-:Y:S01]  /*3450*/  IMAD.U32 R5, RZ, RZ, UR6 ;  /* 0x00000006ff057e24 */ /* 0x000fe2000f8e00ff */
[----:B------:R-:W-:-:S03]  /*3460*/  MOV R4, UR46 ;  /* 0x0000002e00047c02 */ /* 0x000fc60008000f00 */
[----:B------:R-:W-:Y:S01]  /*3470*/  VIADD R5, R5, 0x130 ;  /* 0x0000013005057836 */ /* 0x000fe20000000000 */
[----:B--2---:R-:W-:-:S04]  /*3480*/  SHF.L.U32 R7, R7, 0x1f, RZ ;  /* 0x0000001f07077819 */ /* 0x004fc800000006ff */
[----:B------:R-:W2:Y:S02]  /*3490*/  SYNCS.PHASECHK.TRANS64.TRYWAIT P0, [UR5+0x8], R7 ;  /* 0x00000807ff0075a7 */ /* 0x000ea40008001105 */
[----:B--2---:R-:W-:Y:S05]  /*34a0*/  @P0 BRA `(.L_x_62) ;  /* 0x0000000000080947 */ /* 0x004fea0003800000 */
[----:B------:R-:W2:Y:S02]  /*34b0*/  SYNCS.PHASECHK.TRANS64.TRYWAIT P0, [UR5+0x8], R7 ;  /* 0x00000807ff0075a7 */ /* 0x000ea40008001105 */
[----:B--2---:R-:W-:Y:S05]  /*34c0*/  @!P0 BRA `(.L_x_63) ;  /* 0x0000008c00948947 */ /* 0x004fea0003800000 */
.L_x_62:
[----:B--2---:R-:W-:Y:S01]  /*34d0*/  HFMA2 R0, -RZ, RZ, 0, 5.9604644775390625e-08 ;  /* 0x00000001ff007431 */ /* 0x004fe200000001ff */
[----:B------:R-:W-:Y:S01]  /*34e0*/  UPRMT UR4, UR46, 0x654, UR7 ;  /* 0x000006542e047896 */ /* 0x000fe20008000007 */
[----:B------:R-:W-:Y:S01]  /*34f0*/  IMAD.MOV.U32 R8, RZ, RZ, 0xffff ;  /* 0x0000ffffff087424 */ /* 0x000fe200078e00ff */
[----:B------:R-:W-:Y:S01]  /*3500*/  PRMT R4, R4, 0x654, R5 ;  /* 0x0000065404047816 */ /* 0x000fe20000000005 */
[----:B------:R-:W-:Y:S02]  /*3510*/  IMAD.MOV.U32 R6, RZ, RZ, 0x4 ;  /* 0x00000004ff067424 */ /* 0x000fe400078e00ff */
[----:B------:R-:W-:Y:S01]  /*3520*/  IMAD.SHL.U32 R9, R11, 0x20, RZ ;  /* 0x000000200b097824 */ /* 0x000fe200078e00ff */
[----:B------:R-:W-:Y:S02]  /*3530*/  MOV R5, UR4 ;  /* 0x0000000400057c02 */ /* 0x000fe40008000f00 */
[-C--:B------:R-:W-:Y:S01]  /*3540*/  SHF.L.U32 R8, R8, R11.reuse, RZ ;  /* 0x0000000b08087219 */ /* 0x080fe200000006ff */
[----:B------:R2:W-:Y:S01]  /*3550*/  SYNCS.ARRIVE.TRANS64.RED RZ, [UR4], R6 ;  /* 0x00000006ffff79a7 */ /* 0x0005e20008000404 */
[----:B------:R-:W-:Y:S01]  /*3560*/  SHF.L.U32 R7, R0, R11, RZ ;  /* 0x0000000b00077219 */ /* 0x000fe200000006ff */
[----:B------:R2:W-:Y:S04]  /*3570*/  STS [UR6+0x130], R9 ;  /* 0x00013009ff007988 */ /* 0x0005e80008000806 */
[----:B------:R2:W-:Y:S04]  /*3580*/  STAS [R4.64], R11 ;  /* 0x0000000b04007dbd */ /* 0x0005e8000c0008ff */
[----:B------:R2:W-:Y:S04]  /*3590*/  ATOMS.OR RZ, [UR5+0x14], R8 ;  /* 0x00001408ffff798c */ /* 0x0005e8000b000005 */
[----:B------:R2:W-:Y:S04]  /*35a0*/  ATOMS.OR RZ, [UR5+0x18], R7 ;  /* 0x00001807ffff798c */ /* 0x0005e8000b000005 */
[----:B------:R2:W-:Y:S02]  /*35b0*/  ATOMS.XOR RZ, [UR5+0x10], R0 ;  /* 0x00001000ffff798c */ /* 0x0005e4000b800005 */
.L_x_59:
[----:B-1----:R-:W-:Y:S05]  /*35c0*/  BSYNC B0 ;  /* 0x0000000000007941 */ /* 0x002fea0003800000 */
.L_x_58:
[----:B------:R-:W-:Y:S05]  /*35d0*/  BRA.U UP1, `(.L_x_64) ;  /* 0x00000001016c7547 */ /* 0x000fea000b800000 */
[----:B------:R-:W-:-:S03]  /*35e0*/  UMOV UR4, 0xffffffff ;  /* 0xffffffff00047882 */ /* 0x000fc60000000000 */
[----:B------:R-:W-:Y:S05]  /*35f0*/  BRA.DIV UR4, `(.L_x_65) ;  /* 0x0000008e04607947 */ /* 0x000fea000b800000 */
[----:B------:R-:W-:-:S13]  /*3600*/  ELECT P0, URZ, PT ;  /* 0x0000000000ff782f */ /* 0x000fda0003800000 */
.L_x_164:
[----:B------:R-:W-:Y:S05]  /*3610*/  @!P0 BRA `(.L_x_64) ;  /* 0x00000000005c8947 */ /* 0x000fea0003800000 */
[----:B--2---:R-:W2:Y:S02]  /*3620*/  LDS R5, [UR5+0x10] ;  /* 0x00001005ff057984 */ /* 0x004ea40008000800 */
[----:B--2---:R-:W-:-:S04]  /*3630*/  SHF.L.U32 R5, R5, 0x1f, RZ ;  /* 0x0000001f05057819 */ /* 0x004fc800000006ff */
[----:B------:R-:W2:Y:S02]  /*3640*/  SYNCS.PHASECHK.TRANS64.TRYWAIT P0, [UR5+0x8], R5 ;  /* 0x00000805ff0075a7 */ /* 0x000ea40008001105 */
[----:B--2---:R-:W-:Y:S05]  /*3650*/  @P0 BRA `(.L_x_66) ;  /* 0x0000000000080947 */ /* 0x004fea0003800000 */
[----:B------:R-:W2:Y:S02]  /*3660*/  SYNCS.PHASECHK.TRANS64.TRYWAIT P0, [UR5+0x8], R5 ;  /* 0x00000805ff0075a7 */ /* 0x000ea40008001105 */
[----:B--2---:R-:W-:Y:S05]  /*3670*/  @!P0 BRA `(.L_x_67) ;  /* 0x0000008c00648947 */ /* 0x004fea0003800000 */
.L_x_66:
[----:B------:R-:W3:Y:S01]  /*3680*/  LDS R7, [UR6+0x130] ;  /* 0x00013006ff077984 */ /* 0x000ee20008000800 */
[----:B--2---:R-:W-:Y:S02]  /*3690*/  HFMA2 R0, -RZ, RZ, 0, 5.9604644775390625e-08 ;  /* 0x00000001ff007431 */ /* 0x004fe400000001ff */
[----:B------:R-:W-:Y:S01]  /*36a0*/  IMAD.MOV.U32 R4, RZ, RZ, 0xffff ;  /* 0x0000ffffff047424 */ /* 0x000fe200078e00ff */
[----:B------:R-:W-:Y:S01]  /*36b0*/  UPRMT UR4, UR46, 0x654, UR7 ;  /* 0x000006542e047896 */ /* 0x000fe20008000007 */
[----:B---3--:R-:W-:-:S03]  /*36c0*/  IMAD.SHL.U32 R5, R7, 0x20, RZ ;  /* 0x0000002007057824 */ /* 0x008fc600078e00ff */
[-C--:B------:R-:W-:Y:S02]  /*36d0*/  SHF.L.U32 R4, R4, R7.reuse, RZ ;  /* 0x0000000704047219 */ /* 0x080fe400000006ff */
[----:B------:R-:W-:Y:S01]  /*36e0*/  SHF.L.U32 R7, R0, R7, RZ ;  /* 0x0000000700077219 */ /* 0x000fe200000006ff */
[----:B------:R3:W-:Y:S04]  /*36f0*/  STS [UR6+0x130], R5 ;  /* 0x00013005ff007988 */ /* 0x0007e80008000806 */
[----:B------:R3:W-:Y:S04]  /*3700*/  ATOMS.OR RZ, [UR5+0x14], R4 ;  /* 0x00001404ffff798c */ /* 0x0007e8000b000005 */
[----:B------:R3:W-:Y:S01]  /*3710*/  ATOMS.OR RZ, [UR5+0x18], R7 ;  /* 0x00001807ffff798c */ /* 0x0007e2000b000005 */
[----:B------:R-:W-:Y:S03]  /*3720*/  SYNCS.ARRIVE.TRANS64.RED.A1T0 RZ, [UR4], RZ ;  /* 0x000000ffffff79a7 */ /* 0x000fe60008100404 */
[----:B------:R3:W-:Y:S01]  /*3730*/  ATOMS.XOR RZ, [UR5+0x10], R0 ;  /* 0x00001000ffff798c */ /* 0x0007e2000b800005 */
[----:B------:R-:W-:Y:S05]  /*3740*/  BRA `(.L_x_64) ;  /* 0x0000000000107947 */ /* 0x000fea0003800000 */
.L_x_57:
[----:B------:R-:W-:Y:S02]  /*3750*/  MOV R0, 0xffffffff ;  /* 0xffffffff00007802 */ /* 0x000fe40000000f00 */
[----:B------:R-:W-:-:S03]  /*3760*/  MOV R4, 0x3790 ;  /* 0x0000379000047802 */ /* 0x000fc60000000f00 */
[----:B------:R2:W-:Y:S04]  /*3770*/  STS [UR6+0x130], R0 ;  /* 0x00013000ff007988 */ /* 0x0005e80008000806 */
[----:B-12--5:R-:W-:Y:S05]  /*3780*/  CALL.REL.NOINC `($__internal_1_$__cuda_sm10x_tcgen05_guardrail_trap_phase_invalid_during_alloc) ;  /* 0x0000009400047944 */ /* 0x026fea0003c00000 */
.L_x_64:
[----:B------:R-:W-:Y:S05]  /*3790*/  WARPSYNC.ALL ;  /* 0x0000000000007948 */ /* 0x000fea0003800000 */
[----:B------:R-:W4:Y:S01]  /*37a0*/  S2UR UR4, SR_CgaCtaId ;  /* 0x00000000000479c3 */ /* 0x000f220000008800 */
[----:B------:R-:W-:Y:S01]  /*37b0*/  UMOV UR26, 0x400 ;  /* 0x00000400001a7882 */ /* 0x000fe20000000000 */
[----:B------:R-:W-:-:S06]  /*37c0*/  NOP ;  /* 0x0000000000007918 */ /* 0x000fcc0000000000 */
[----:B------:R-:W-:Y:S06]  /*37d0*/  BAR.ARV 0x6, 0xa0 ;  /* 0x0182800000007b1d */ /* 0x000fec0000002000 */
[----:B------:R-:W1:Y:S01]  /*37e0*/  LDCU UR6, c[0x0][0x38c] ;  /* 0x00007180ff0677ac */ /* 0x000e620008000800 */
[----:B------:R-:W-:Y:S01]  /*37f0*/  LOP3.LUT R3, R3, 0xffff, RZ, 0xc0, !PT ;  /* 0x0000ffff03037812 */ /* 0x000fe200078ec0ff */
[----:B--2---:R-:W-:Y:S01]  /*3800*/  IMAD.MOV.U32 R9, RZ, RZ, 0x1 ;  /* 0x00000001ff097424 */ /* 0x004fe200078e00ff */
[----:B------:R-:W-:Y:S01]  /*3810*/  LOP3.LUT R2, R2, 0xffff, RZ, 0xc0, !PT ;  /* 0x0000ffff02027812 */ /* 0x000fe200078ec0ff */
[----:B------:R-:W-:Y:S01]  /*3820*/  IMAD.MOV.U32 R8, RZ, RZ, RZ ;  /* 0x000000ffff087224 */ /* 0x000fe200078e00ff */
[----:B------:R-:W-:Y:S01]  /*3830*/  R2UR UR28, R3 ;  /* 0x00000000031c72ca */ /* 0x000fe200000e0000 */
[----:B------:R-:W-:Y:S01]  /*3840*/  UMOV UR32, URZ ;  /* 0x000000ff00207c82 */ /* 0x000fe20008000000 */
[----:B------:R-:W-:-:S02]  /*3850*/  R2UR UR42, R2 ;  /* 0x00000000022a72ca */ /* 0x000fc400000e0000 */
[----:B------:R-:W-:Y:S01]  /*3860*/  CS2R R2, SRZ ;  /* 0x0000000000027805 */ /* 0x000fe2000001ff00 */
[----:B------:R-:W-:Y:S01]  /*3870*/  UMOV UR23, URZ ;  /* 0x000000ff00177c82 */ /* 0x000fe20008000000 */
[----:B----4-:R-:W-:Y:S01]  /*3880*/  ULEA UR26, UR4, UR26, 0x18 ;  /* 0x0000001a041a7291 */ /* 0x010fe2000f8ec0ff */
[----:B------:R-:W-:Y:S01]  /*3890*/  UMOV UR22, URZ ;  /* 0x000000ff00167c82 */ /* 0x000fe20008000000 */
[----:B------:R-:W-:Y:S02]  /*38a0*/  UISETP.NE.AND UP3, UPT, UR47, URZ, UPT ;  /* 0x000000ff2f00728c */ /* 0x000fe4000bf65270 */
[----:B------:R-:W-:Y:S02]  /*38b0*/  UIADD3 UR5, UPT, UPT, UR26, 0xc400, URZ ;  /* 0x0000c4001a057890 */ /* 0x000fe4000fffe0ff */
[----:B------:R-:W-:-:S03]  /*38c0*/  UIADD3 UR4, UPT, UPT, UR26, 0x20400, URZ ;  /* 0x000204001a047890 */ /* 0x000fc6000fffe0ff */
[----:B---3--:R-:W2:Y:S01]  /*38d0*/  LDS R0, [UR26+0x130] ;  /* 0x0001301aff007984 */ /* 0x008ea20008000800 */
[----:B-1----:R-:W-:Y:S02]  /*38e0*/  UIADD3 UR6, UPT, UPT, UR6, 0x7f, URZ ;  /* 0x0000007f06067890 */ /* 0x002fe4000fffe0ff */
[----:B------:R-:W-:Y:S02]  /*38f0*/  USHF.R.U32.HI UR5, URZ, 0x4, UR5 ;  /* 0x00000004ff057899 */ /* 0x000fe40008011605 */
[----:B------:R-:W-:Y:S02]  /*3900*/  USHF.R.S32.HI UR33, URZ, 0x1f, UR6 ;  /* 0x0000001fff217899 */ /* 0x000fe40008011406 */
[----:B------:R-:W-:Y:S02]  /*3910*/  USHF.R.U32.HI UR4, URZ, 0x4, UR4 ;  /* 0x00000004ff047899 */ /* 0x000fe40008011604 */
[----:B------:R-:W-:Y:S02]  /*3920*/  ULEA.HI UR33, UR33, UR6, URZ, 0x7 ;  /* 0x0000000621217291 */ /* 0x000fe4000f8f38ff */
[----:B------:R-:W-:-:S02]  /*3930*/  ULOP3.LUT UR5, UR5, 0x3fff, URZ, 0xc0, !UPT ;  /* 0x00003fff05057892 */ /* 0x000fc4000f8ec0ff */
[----:B------:R-:W-:Y:S02]  /*3940*/  USHF.R.S32.HI UR33, URZ, 0x7, UR33 ;  /* 0x00000007ff217899 */ /* 0x000fe40008011421 */
[----:B------:R-:W-:Y:S02]  /*3950*/  ULOP3.LUT UR30, UR4, 0x3fff, URZ, 0xc0, !UPT ;  /* 0x00003fff041e7892 */ /* 0x000fe4000f8ec0ff */
[----:B------:R-:W-:Y:S01]  /*3960*/  UISETP.LT.AND UP0, UPT, UR33, 0x1, UPT ;  /* 0x000000012100788c */ /* 0x000fe2000bf01270 */
[----:B------:R-:W-:Y:S01]  /*3970*/  UMOV UR40, 0x0 ;  /* 0x0000000000287882 */ /* 0x000fe20000000000 */
[----:B------:R-:W-:Y:S01]  /*3980*/  UMOV UR41, 0x10400490 ;  /* 0x1040049000297882 */ /* 0x000fe20000000000 */
[----:B------:R-:W-:Y:S02]  /*3990*/  ULOP3.LUT UR29, UR5, 0x10000, URZ, 0xfc, !UPT ;  /* 0x00010000051d7892 */ /* 0x000fe4000f8efcff */
[----:B------:R-:W-:Y:S02]  /*39a0*/  ULOP3.LUT UR30, UR30, 0x10000, URZ, 0xfc, !UPT ;  /* 0x000100001e1e7892 */ /* 0x000fe4000f8efcff */
[----:B------:R-:W-:Y:S01]  /*39b0*/  USEL UR43, UR33, 0x1, !UP0 ;  /* 0x00000001212b7887 */ /* 0x000fe2000c000000 */
[----:B------:R-:W-:Y:S01]  /*39c0*/  UMOV UR38, 0x0 ;  /* 0x0000000000267882 */ /* 0x000fe20000000000 */
[----:B------:R-:W-:Y:S01]  /*39d0*/  UMOV UR39, 0x10400490 ;  /* 0x1040049000277882 */ /* 0x000fe20000000000 */
[----:B------:R-:W-:Y:S01]  /*39e0*/  UMOV UR36, 0x0 ;  /* 0x0000000000247882 */ /* 0x000fe20000000000 */
[----:B------:R-:W-:Y:S01]  /*39f0*/  UMOV UR37, 0x10400490 ;  /* 0x1040049000257882 */ /* 0x000fe20000000000 */
[----:B------:R-:W-:Y:S01]  /*3a00*/  UMOV UR34, 0x0 ;  /* 0x0000000000227882 */ /* 0x000fe20000000000 */
[----:B------:R-:W-:Y:S01]  /*3a10*/  UMOV UR35, 0x10400490 ;  /* 0x1040049000237882 */ /* 0x000fe20000000000 */
[----:B--2---:R-:W-:-:S15]  /*3a20*/  R2UR UR44, R0 ;  /* 0x00000000002c72ca */ /* 0x004fde00000e0000 */
.L_x_75:
[C---:B------:R-:W-:Y:S02]  /*3a30*/  LEA R0, R8.reuse, UR26, 0x3 ;  /* 0x0000001a08007c11 */ /* 0x040fe4000f8e18ff */
[----:B------:R-:W-:Y:S02]  /*3a40*/  SHF.L.U32 R5, R3, 0x1f, RZ ;  /* 0x0000001f03057819 */ /* 0x000fe400000006ff */
[----:B------:R-:W-:Y:S02]  /*3a50*/  LEA R4, R8, UR26, 0x4 ;  /* 0x0000001a08047c11 */ /* 0x000fe4000f8e20ff */
[----:B------:R-:W1:Y:S02]  /*3a60*/  SYNCS.PHASECHK.TRANS64.TRYWAIT P0, [R0+URZ+0xa0], R5 ;  /* 0x0000a005000075a7 */ /* 0x000e6400080011ff */
[----:B-1-3--:R-:W-:Y:S05]  /*3a70*/  @!P0 BRA `(.L_x_68) ;  /* 0x00000088007c8947 */ /* 0x00afea0003800000 */
.L_x_165:
[----:B-1----:R-:W1:Y:S01]  /*3a80*/  LDS.128 R4, [R4+0x110] ;  /* 0x0001100004047984 */ /* 0x002e620000000c00 */
[----:B------:R-:W-:Y:S02]  /*3a90*/  VIADD R0, R0, 0xb0 ;  /* 0x000000b000007836 */ /* 0x000fe40000000000 */
[----:B------:R-:W-:Y:S01]  /*3aa0*/  VIADD R8, R8, 0x1 ;  /* 0x0000000108087836 */ /* 0x000fe20000000000 */
[----:B------:R-:W-:Y:S01]  /*3ab0*/  @!PT LDS RZ, [RZ] ;  /* 0x00000000fffff984 */ /* 0x000fe20000000800 */
[----:B------:R-:W-:Y:S01]  /*3ac0*/  @!PT LDS RZ, [RZ] ;  /* 0x00000000fffff984 */ /* 0x000fe20000000800 */
[----:B------:R-:W-:Y:S01]  /*3ad0*/  @!PT LDS RZ, [RZ] ;  /* 0x00000000fffff984 */ /* 0x000fe20000000800 */
[----:B------:R-:W-:Y:S01]  /*3ae0*/  @!PT LDS RZ, [RZ] ;  /* 0x00000000fffff984 */ /* 0x000fe20000000800 */
[----:B------:R2:W-:Y:S06]  /*3af0*/  MEMBAR.ALL.CTA ;  /* 0x0000000000007992 */ /* 0x0005ec0000008000 */
[----:B--2---:R-:W2:Y:S01]  /*3b00*/  FENCE.VIEW.ASYNC.S ;  /* 0x00000000000073c6 */ /* 0x004ea20000000000 */
[----:B------:R-:W-:-:S04]  /*3b10*/  PRMT R0, RZ, 0x654, R0 ;  /* 0x00000654ff007816 */ /* 0x000fc80000000000 */
[----:B--2---:R2:W-:Y:S01]  /*3b20*/  SYNCS.ARRIVE.TRANS64.RED.A1T0 RZ, [R0+URZ], RZ ;  /* 0x000000ff00ff79a7 */ /* 0x0045e200081004ff */
[----:B-1----:R-:W-:Y:S01]  /*3b30*/  LOP3.LUT P1, RZ, R6, 0x1, RZ, 0xc0, !PT ;  /* 0x0000000106ff7812 */ /* 0x002fe2000782c0ff */
[----:B--2---:R-:W-:-:S12]  /*3b40*/  BRA.U UP3, `(.L_x_69) ;  /* 0x0000000503087547 */ /* 0x004fd8000b800000 */
[----:B------:R-:W1:Y:S01]  /*3b50*/  LDCU UR4, c[0x0][0x38c] ;  /* 0x00007180ff0477ac */ /* 0x000e620008000800 */
[----:B------:R-:W-:Y:S02]  /*3b60*/  PLOP3.LUT P2, PT, PT, PT, PT, 0x80, 0x8 ;  /* 0x000000000008781c */ /* 0x000fe40003f4f070 */
[----:B------:R-:W-:Y:S01]  /*3b70*/  SHF.L.U32 R5, R9, 0x1f, RZ ;  /* 0x0000001f09057819 */ /* 0x000fe200000006ff */
[----:B------:R-:W-:Y:S02]  /*3b80*/  ULEA UR31, UR32, UR26, 0x3 ;  /* 0x0000001a201f7291 */ /* 0x000fe4000f8e18ff */
[----:B------:R-:W-:Y:S02]  /*3b90*/  ULEA UR11, UR32, UR44, 0x8 ;  /* 0x0000002c200b7291 */ /* 0x000fe4000f8e40ff */
[----:B-1----:R-:W-:-:S06]  /*3ba0*/  UISETP.GE.AND UP0, UPT, UR4, 0x1, UPT ;  /* 0x000000010400788c */ /* 0x002fcc000bf06270 */
[----:B------:R-:W-:-:S05]  /*3bb0*/  PLOP3.LUT P0, PT, PT, PT, UP0, 0x80, 0x8 ;  /* 0x000000000008781c */ /* 0x000fca0003f0f008 */
[----:B------:R-:W-:-:S08]  /*3bc0*/  @UP0 ULEA UR4, UR23, UR26, 0x3 ;  /* 0x0000001a17040291 */ /* 0x000fd0000f8e18ff */
[----:B------:R-:W-:-:S04]  /*3bd0*/  @P0 SHF.L.U32 R0, R2, 0x1f, RZ ;  /* 0x0000001f02000819 */ /* 0x000fc800000006ff */
[----:B------:R1:W2:Y:S01]  /*3be0*/  @P0 SYNCS.PHASECHK.TRANS64.TRYWAIT P2, [UR4], R0 ;  /* 0x00000000ff0005a7 */ /* 0x0002a20008041104 */
[----:B------:R-:W3:Y:S02]  /*3bf0*/  SYNCS.PHASECHK.TRANS64.TRYWAIT P0, [UR31+0xd0], R5 ;  /* 0x0000d005ff0075a7 */ /* 0x000ee4000800111f */
[----:B-123--:R-:W-:Y:S05]  /*3c00*/  @!P0 BRA `(.L_x_70) ;  /* 0x00000088002c8947 */ /* 0x00efea0003800000 */
.L_x_167:
[----:B------:R-:W-:Y:S01]  /*3c10*/  UMOV UR27, UR22 ;  /* 0x00000016001b7c82 */ /* 0x000fe20008000000 */
[----:B------:R-:W-:Y:S05]  /*3c20*/  BRA.U !UP0, `(.L_x_71) ;  /* 0x0000000108c07547 */ /* 0x000fea000b800000 */
[----:B------:R-:W-:Y:S02]  /*3c30*/  UIADD3 UR27, UPT, UPT, UR43, UR22, URZ ;  /* 0x000000162b1b7290 */ /* 0x000fe4000fffe0ff */
[----:B------:R-:W-:Y:S01]  /*3c40*/  UPLOP3.LUT UP2, UPT, UPT, UPT, UPT, 0x40, 0x4 ;  /* 0x000000000004789c */ /* 0x000fe20003f4e870 */
[----:B------:R-:W-:Y:S01]  /*3c50*/  UMOV UR24, UR33 ;  /* 0x0000002100187c82 */ /* 0x000fe20008000000 */
[----:B------:R-:W-:-:S09]  /*3c60*/  UMOV UR10, UR23 ;  /* 0x00000017000a7c82 */ /* 0x000fd20008000000 */
.L_x_74:
[----:B--2---:R-:W-:Y:S01]  /*3c70*/  ULEA UR5, UR10, UR26, 0x3 ;  /* 0x0000001a0a057291 */ /* 0x004fe2000f8e18ff */
[----:B---3--:R-:W-:Y:S11]  /*3c80*/  @P2 BRA `(.L_x_72) ;  /* 0x00000000000c2947 */ /* 0x008ff60003800000 */
[----:B-1----:R-:W-:Y:S04]  /*3c90*/  SHF.L.U32 R5, R2, 0x1f, RZ ;  /* 0x0000001f02057819 */ /* 0x002fe800000006ff */
[----:B------:R-:W1:Y:S02]  /*3ca0*/  SYNCS.PHASECHK.TRANS64.TRYWAIT P0, [UR5], R5 ;  /* 0x00000005ff0075a7 */ /* 0x000e640008001105 */
[----:B-1----:R-:W-:Y:S05]  /*3cb0*/  @!P0 BRA `(.L_x_73) ;  /* 0x0000008800188947 */ /* 0x002fea0003800000 */
.L_x_72:
[----:B------:R-:W-:Y:S01]  /*3cc0*/  UISETP.NE.AND UP0, UPT, UR24, 0x1, UPT ;  /* 0x000000011800788c */ /* 0x000fe2000bf05270 */
[----:B------:R-:W-:Y:S01]  /*3cd0*/  PLOP3.LUT P2, PT, PT, PT, PT, 0x80, 0x8 ;  /* 0x000000000008781c */ /* 0x000fe20003f4f070 */
[----:B------:R-:W-:Y:S02]  /*3ce0*/  UIADD3 UR4, UPT, UPT, UR10, 0x1, URZ ;  /* 0x000000010a047890 */ /* 0x000fe4000fffe0ff */
[----:B------:R-:W-:Y:S02]  /*3cf0*/  UIADD3 UR25, UPT, UPT, UR5, 0x28, URZ ;  /* 0x0000002805197890 */ /* 0x000fe4000fffe0ff */
[----:B------:R-:W-:Y:S01]  /*3d00*/  UISETP.NE.AND UP1, UPT, UR4, 0x5, UPT ;  /* 0x000000050400788c */ /* 0x000fe2000bf25270 */
[----:B------:R-:W-:Y:S01]  /*3d10*/  PLOP3.LUT P0, PT, PT, PT, UP0, 0x80, 0x8 ;  /* 0x000000000008781c */ /* 0x000fe20003f0f008 */
[----:B------:R-:W-:Y:S02]  /*3d20*/  UIADD3 UR22, UPT, UPT, UR22, 0x1, URZ ;  /* 0x0000000116167890 */ /* 0x000fe4000fffe0ff */
[----:B------:R-:W-:Y:S02]  /*3d30*/  USEL UR6, URZ, 0x1, UP1 ;  /* 0x00000001ff067887 */ /* 0x000fe40008800000 */
[----:B------:R-:W-:Y:S02]  /*3d40*/  USEL UR23, UR4, URZ, UP1 ;  /* 0x000000ff04177287 */ /* 0x000fe40008800000 */
[----:B------:R-:W-:Y:S02]  /*3d50*/  UIADD3 UR24, UPT, UPT, UR24, -0x1, URZ ;  /* 0xffffffff18187890 */ /* 0x000fe4000fffe0ff */
[----:B------:R-:W-:Y:S01]  /*3d60*/  @UP0 ULEA UR4, UR23, UR26, 0x3 ;  /* 0x0000001a17040291 */ /* 0x000fe2000f8e18ff */
[----:B------:R-:W-:Y:S01]  /*3d70*/  LOP3.LUT R2, R2, UR6, RZ, 0x3c, !PT ;  /* 0x0000000602027c12 */ /* 0x000fe2000f8e3cff */
[----:B------:R-:W-:Y:S02]  /*3d80*/  ULEA UR6, UR10, UR30, 0xa ;  /* 0x0000001e0a067291 */ /* 0x000fe4000f8e50ff */
[----:B------:R-:W-:Y:S01]  /*3d90*/  UISETP.NE.AND UP0, UPT, UR22, UR27, UPT ;  /* 0x0000001b1600728c */ /* 0x000fe2000bf05270 */
[----:B-1----:R-:W-:Y:S01]  /*3da0*/  @P0 SHF.L.U32 R0, R2, 0x1f, RZ ;  /* 0x0000001f02000819 */ /* 0x002fe200000006ff */
[----:B------:R-:W-:Y:S02]  /*3db0*/  UIADD3 UR20, UPT, UPT, UR6, 0x2, URZ ;  /* 0x0000000206147890 */ /* 0x000fe4000fffe0ff */
[----:B------:R-:W-:Y:S01]  /*3dc0*/  UIADD3 UR16, UPT, UPT, UR6, 0x4, URZ ;  /* 0x0000000406107890 */ /* 0x000fe2000fffe0ff */
[----:B------:R2:W3:Y:S01]  /*3dd0*/  @P0 SYNCS.PHASECHK.TRANS64.TRYWAIT P2, [UR4], R0 ;  /* 0x00000000ff0005a7 */ /* 0x0004e20008041104 */
[----:B------:R-:W-:Y:S02]  /*3de0*/  ULEA UR4, UR10, UR29, 0xa ;  /* 0x0000001d0a047291 */ /* 0x000fe4000f8e50ff */
[----:B------:R-:W-:Y:S02]  /*3df0*/  UIADD3 UR12, UPT, UPT, UR6, 0x6, URZ ;  /* 0x00000006060c7890 */ /* 0x000fe4000fffe0ff */
[----:B------:R-:W-:Y:S02]  /*3e00*/  UIADD3 UR18, UPT, UPT, UR4, 0x2, URZ ;  /* 0x0000000204127890 */ /* 0x000fe4000fffe0ff */
[----:B------:R-:W-:Y:S02]  /*3e10*/  UIADD3 UR14, UPT, UPT, UR4, 0x4, URZ ;  /* 0x00000004040e7890 */ /* 0x000fe4000fffe0ff */
[----:B------:R-:W-:Y:S01]  /*3e20*/  UIADD3 UR8, UPT, UPT, UR4, 0x6, URZ ;  /* 0x0000000604087890 */ /* 0x000fe2000fffe0ff */
[----:B------:R-:W-:Y:S01]  /*3e30*/  UMOV UR7, 0x40004040 ;  /* 0x4000404000077882 */ /* 0x000fe20000000000 */
[----:B------:R-:W-:Y:S01]  /*3e40*/  UMOV UR5, 0x40004040 ;  /* 0x4000404000057882 */ /* 0x000fe20000000000 */
[----:B------:R-:W-:Y:S01]  /*3e50*/  UMOV UR21, 0x40004040 ;  /* 0x4000404000157882 */ /* 0x000fe20000000000 */
[----:B------:R2:W-:Y:S01]  /*3e60*/  UTCQMMA.2CTA gdesc[UR4], gdesc[UR6], tmem[UR11], tmem[UR40], idesc[UR41], UP2 ;  /* 0x00ff2806040075ea */ /* 0x0005e2000920030b */
[----:B------:R-:W-:Y:S01]  /*3e70*/  UPLOP3.LUT UP2, UPT, UPT, UPT, UPT, 0x80, 0x8 ;  /* 0x000000000008789c */ /* 0x000fe20003f4f070 */
[----:B------:R-:W-:Y:S01]  /*3e80*/  UMOV UR19, 0x40004040 ;  /* 0x4000404000137882 */ /* 0x000fe20000000000 */
[----:B------:R-:W-:Y:S01]  /*3e90*/  UMOV UR17, 0x40004040 ;  /* 0x4000404000117882 */ /* 0x000fe20000000000 */
[----:B------:R2:W-:Y:S01]  /*3ea0*/  UTCQMMA.2CTA gdesc[UR18], gdesc[UR20], tmem[UR11], tmem[UR38], idesc[UR39], UPT ;  /* 0x00ff2614120075ea */ /* 0x0005e2000ba0030b */
[----:B------:R-:W-:Y:S01]  /*3eb0*/  UMOV UR15, 0x40004040 ;  /* 0x40004040000f7882 */ /* 0x000fe20000000000 */
[----:B------:R-:W-:Y:S01]  /*3ec0*/  UMOV UR13, 0x40004040 ;  /* 0x40004040000d7882 */ /* 0x000fe20000000000 */
[----:B------:R-:W-:Y:S01]  /*3ed0*/  UMOV UR9, 0x40004040 ;  /* 0x4000404000097882 */ /* 0x000fe20000000000 */
[----:B------:R2:W-:Y:S01]  /*3ee0*/  UTCQMMA.2CTA gdesc[UR14], gdesc[UR16], tmem[UR11], tmem[UR36], idesc[UR37], UPT ;  /* 0x00ff24100e0075ea */ /* 0x0005e2000ba0030b */
[----:B------:R2:W-:Y:S01]  /*3ef0*/  UTCQMMA.2CTA gdesc[UR8], gdesc[UR12], tmem[UR11], tmem[UR34], idesc[UR35], UPT ;  /* 0x00ff220c080075ea */ /* 0x0005e2000ba0030b */
[----:B------:R2:W-:Y:S01]  /*3f00*/  UTCBAR.2CTA.MULTICAST [UR25], URZ, UR28 ;  /* 0x000000ff190073e9 */ /* 0x0005e2000820081c */
[----:B------:R-:W-:Y:S01]  /*3f10*/  UMOV UR10, UR23 ;  /* 0x00000017000a7c82 */ /* 0x000fe20008000000 */
[----:B------:R-:W-:Y:S05]  /*3f20*/  BRA.U UP0, `(.L_x_74) ;  /* 0xfffffffd00507547 */ /* 0x000fea000b83ffff */
.L_x_71:
[----:B--2---:R-:W-:Y:S01]  /*3f30*/  UIADD3 UR4, UPT, UPT, UR31, 0xc0, URZ ;  /* 0x000000c01f047890 */ /* 0x004fe2000fffe0ff */
[----:B------:R-:W-:-:S08]  /*3f40*/  UMOV UR22, UR27 ;  /* 0x0000001b00167c82 */ /* 0x000fd00008000000 */
[----:B------:R2:W-:Y:S01]  /*3f50*/  UTCBAR.2CTA.MULTICAST [UR4], URZ, UR42 ;  /* 0x000000ff040073e9 */ /* 0x0005e2000820082a */
[----:B------:R-:W-:Y:S02]  /*3f60*/  NOP ;  /* 0x0000000000007918 */ /* 0x000fe40000000000 */
.L_x_69:
[----:B--2---:R-:W-:Y:S01]  /*3f70*/  UIADD3 UR4, UPT, UPT, UR32, 0x1, URZ ;  /* 0x0000000120047890 */ /* 0x004fe2000fffe0ff */
[----:B------:R-:W-:-:S03]  /*3f80*/  ISETP.NE.AND P0, PT, R8, 0x2, PT ;  /* 0x000000020800780c */ /* 0x000fc60003f05270 */
[----:B------:R-:W-:Y:S01]  /*3f90*/  UISETP.NE.AND UP0, UPT, UR4, 0x2, UPT ;  /* 0x000000020400788c */ /* 0x000fe2000bf05270 */
[----:B-1----:R-:W-:Y:S02]  /*3fa0*/  SEL R0, RZ, 0x1, P0 ;  /* 0x00000001ff007807 */ /* 0x002fe40000000000 */
[----:B------:R-:W-:Y:S01]  /*3fb0*/  SEL R8, R8, RZ, P0 ;  /* 0x000000ff08087207 */ /* 0x000fe20000000000 */
[----:B------:R-:W-:Y:S01]  /*3fc0*/  USEL UR5, URZ, 0x1, UP0 ;  /* 0x00000001ff057887 */ /* 0x000fe20008000000 */
[----:B------:R-:W-:Y:S01]  /*3fd0*/  LOP3.LUT R3, R3, R0, RZ, 0x3c, !PT ;  /* 0x0000000003037212 */ /* 0x000fe200078e3cff */
[----:B------:R-:W-:-:S04]  /*3fe0*/  USEL UR32, UR4, URZ, UP0 ;  /* 0x000000ff04207287 */ /* 0x000fc80008000000 */
[----:B------:R-:W-:Y:S01]  /*3ff0*/  LOP3.LUT R9, R9, UR5, RZ, 0x3c, !PT ;  /* 0x0000000509097c12 */ /* 0x000fe2000f8e3cff */
[----:B------:R-:W-:Y:S07]  /*4000*/  @P1 BRA `(.L_x_75) ;  /* 0xfffffff800881947 */ /* 0x000fee000383ffff */
[----:B------:R-:W1:Y:S01]  /*4010*/  S2UR UR8, SR_CgaCtaId ;  /* 0x00000000000879c3 */ /* 0x000e620000008800 */
[----:B------:R-:W-:Y:S01]  /*4020*/  ELECT P0, URZ, PT ;  /* 0x0000000000ff782f */ /* 0x000fe20003800000 */
[----:B------:R-:W-:Y:S01]  /*4030*/  HFMA2 R0, -RZ, RZ, 0, 5.9604644775390625e-08 ;  /* 0x00000001ff007431 */ /* 0x000fe200000001ff */
[----:B------:R-:W-:-:S05]  /*4040*/  UMOV UR4, 0x40 ;  /* 0x0000004000047882 */ /* 0x000fca0000000000 */
[----:B------:R-:W-:Y:S01]  /*4050*/  UVIRTCOUNT.DEALLOC.SMPOOL 0x80 ;  /* 0x000000800000784c */ /* 0x000fe20000000000 */
[----:B------:R-:W-:Y:S02]  /*4060*/  UISETP.NE.AND UP0, UPT, UR47, URZ, UPT ;  /* 0x000000ff2f00728c */ /* 0x000fe4000bf05270 */
[----:B-1----:R-:W-:-:S09]  /*4070*/  ULEA UR8, UR8, UR4, 0x18 ;  /* 0x0000000408087291 */ /* 0x002fd2000f8ec0ff */
[----:B------:R1:W-:Y:S01]  /*4080*/  @P0 STS.U8 [UR8+0x1c], R0 ;  /* 0x00001c00ff000988 */ /* 0x0003e20008000008 */
[----:B------:R-:W-:Y:S05]  /*4090*/  BRA.U UP0, `(.L_x_76) ;  /* 0x0000000100587547 */ /* 0x000fea000b800000 */
[----:B------:R-:W-:Y:S01]  /*40a0*/  UIADD3 UR5, UPT, UPT, UR26, 0xd0, URZ ;  /* 0x000000d01a057890 */ /* 0x000fe2000fffe0ff */
[----:B------:R-:W-:-:S03]  /*40b0*/  SHF.L.U32 R3, R9, 0x1f, RZ ;  /* 0x0000001f09037819 */ /* 0x000fc600000006ff */
[----:B------:R-:W-:-:S09]  /*40c0*/  ULEA UR4, UR32, UR5, 0x3 ;  /* 0x0000000520047291 */ /* 0x000fd2000f8e18ff */
[----:B------:R-:W2:Y:S02]  /*40d0*/  SYNCS.PHASECHK.TRANS64.TRYWAIT P0, [UR4], R3 ;  /* 0x00000003ff0075a7 */ /* 0x000ea40008001104 */
[----:B--2---:R-:W-:Y:S05]  /*40e0*/  @!P0 BRA `(.L_x_77) ;  /* 0x0000008400248947 */ /* 0x004fea0003800000 */
.L_x_170:
[----:B------:R-:W-:-:S04]  /*40f0*/  UIADD3 UR4, UPT, UPT, UR32, 0x1, URZ ;  /* 0x0000000120047890 */ /* 0x000fc8000fffe0ff */
[----:B------:R-:W-:-:S04]  /*4100*/  UISETP.NE.AND UP1, UPT, UR4, 0x2, UPT ;  /* 0x000000020400788c */ /* 0x000fc8000bf25270 */
[----:B------:R-:W-:Y:S02]  /*4110*/  USEL UR6, URZ, 0x1, UP1 ;  /* 0x00000001ff067887 */ /* 0x000fe40008800000 */
[----:B------:R-:W-:-:S04]  /*4120*/  USEL UR4, UR4, URZ, UP1 ;  /* 0x000000ff04047287 */ /* 0x000fc80008800000 */
[----:B------:R-:W-:Y:S01]  /*4130*/  ULEA UR4, UR4, UR5, 0x3 ;  /* 0x0000000504047291 */ /* 0x000fe2000f8e18ff */
[----:B-1----:R-:W-:-:S04]  /*4140*/  LOP3.LUT R3, R9, UR6, RZ, 0x3c, !PT ;  /* 0x0000000609037c12 */ /* 0x002fc8000f8e3cff */
[----:B------:R-:W-:Y:S01]  /*4150*/  SHF.L.U32 R3, R3, 0x1f, RZ ;  /* 0x0000001f03037819 */ /* 0x000fe200000006ff */
[----:B------:R-:W-:-:S04]  /*4160*/  IMAD.U32 R0, RZ, RZ, UR4 ;  /* 0x00000004ff007e24 */ /* 0x000fc8000f8e00ff */
[----:B------:R1:W2:Y:S03]  /*4170*/  SYNCS.PHASECHK.TRANS64.TRYWAIT P0, [R0+URZ], R3 ;  /* 0x00000003000075a7 */ /* 0x0002a600080011ff */
[----:B--2---:R-:W-:Y:S05]  /*4180*/  @!P0 NANOSLEEP.SYNCS 0x989680 ;  /* 0x009896800000895d */ /* 0x004fea0003900000 */
[----:B------:R-:W2:Y:S02]  /*4190*/  @!P0 SYNCS.PHASECHK.TRANS64 P0, [R0+URZ], R3 ;  /* 0x00000003000085a7 */ /* 0x000ea400080010ff */
[----:B--2---:R-:W-:Y:S05]  /*41a0*/  @P0 BRA `(.L_x_78) ;  /* 0x0000000000200947 */ /* 0x004fea0003800000 */
.L_x_79:
[----:B--2---:R2:W4:Y:S02]  /*41b0*/  SYNCS.PHASECHK.TRANS64.TRYWAIT P0, [R0+URZ], R3 ;  /* 0x00000003000075a7 */ /* 0x00452400080011ff */
[----:B----4-:R-:W-:Y:S05]  /*41c0*/  @!P0 NANOSLEEP.SYNCS 0x989680 ;  /* 0x009896800000895d */ /* 0x010fea0003900000 */
[----:B------:R-:W4:Y:S02]  /*41d0*/  @!P0 SYNCS.PHASECHK.TRANS64 P0, [R0+URZ], R3 ;  /* 0x00000003000085a7 */ /* 0x000f2400080010ff */
[----:B----4-:R-:W-:Y:S05]  /*41e0*/  @!P0 BRA `(.L_x_79) ;  /* 0xfffffffc00f08947 */ /* 0x010fea000383ffff */
[----:B------:R-:W-:Y:S05]  /*41f0*/  BRA `(.L_x_78) ;  /* 0x00000000000c7947 */ /* 0x000fea0003800000 */
.L_x_76:
[----:B------:R-:W-:-:S04]  /*4200*/  UIADD3 UR4, UPT, UPT, UR26, 0x100, URZ ;  /* 0x000001001a047890 */ /* 0x000fc8000fffe0ff */
[----:B------:R-:W-:-:S09]  /*4210*/  UPRMT UR4, UR46, 0x654, UR4 ;  /* 0x000006542e047896 */ /* 0x000fd20008000004 */
[----:B------:R-:W-:Y:S03]  /*4220*/  SYNCS.ARRIVE.TRANS64.RED.A1T0 RZ, [UR4], RZ ;  /* 0x000000ffffff79a7 */ /* 0x000fe60008100404 */
.L_x_78:
[----:B-12---:R-:W-:Y:S01]  /*4230*/  SHF.L.U32 R3, RZ, 0x1f, RZ ;  /* 0x0000001fff037819 */ /* 0x006fe200000006ff */
[----:B------:R-:W-:Y:S01]  /*4240*/  UIADD3 UR4, UPT, UPT, UR26, 0x100, URZ ;  /* 0x000001001a047890 */ /* 0x000fe2000fffe0ff */
[----:B------:R-:W-:Y:S02]  /*4250*/  PLOP3.LUT P0, PT, PT, PT, UP0, 0x80, 0x8 ;  /* 0x000000000008781c */ /* 0x000fe40003f0f008 */
[----:B------:R-:W1:Y:S02]  /*4260*/  SYNCS.PHASECHK.TRANS64.TRYWAIT P1, [UR26+0x100], R3 ;  /* 0x00010003ff0075a7 */ /* 0x000e64000802111a */
[----:B-1----:R-:W-:Y:S09]  /*4270*/  @!P1 BRA `(.L_x_80) ;  /* 0x0000008000d89947 */ /* 0x002ff20003800000 */
.L_x_172:
[----:B------:R-:W-:Y:S01]  /*4280*/  @!UP0 UPRMT UR4, UR46, 0x654, UR4 ;  /* 0x000006542e048896 */ /* 0x000fe20008000004 */
[----:B------:R-:W-:Y:S01]  /*4290*/  UMOV UR5, 0xffff ;  /* 0x0000ffff00057882 */ /* 0x000fe20000000000 */
[----:B------:R-:W-:-:S07]  /*42a0*/  UMOV UR6, 0x1 ;  /* 0x0000000100067882 */ /* 0x000fce0000000000 */
[----:B------:R-:W-:Y:S01]  /*42b0*/  @!P0 SYNCS.ARRIVE.TRANS64.RED.A1T0 RZ, [UR4], RZ ;  /* 0x000000ffffff89a7 */ /* 0x000fe20008100404 */
[----:B------:R-:W-:Y:S01]  /*42c0*/  NOP ;  /* 0x0000000000007918 */ /* 0x000fe20000000000 */
[----:B-1----:R-:W1:Y:S01]  /*42d0*/  LDS R0, [UR8+0x14] ;  /* 0x00001408ff007984 */ /* 0x002e620008000800 */
[----:B------:R-:W-:-:S04]  /*42e0*/  ULOP3.LUT UR4, UR44, 0xffff, URZ, 0xc0, !UPT ;  /* 0x0000ffff2c047892 */ /* 0x000fc8000f8ec0ff */
[----:B------:R-:W-:-:S04]  /*42f0*/  USHF.R.U32.HI UR4, URZ, 0x5, UR4 ;  /* 0x00000005ff047899 */ /* 0x000fc80008011604 */
[----:B------:R-:W-:Y:S02]  /*4300*/  USHF.L.U32 UR5, UR5, UR4, URZ ;  /* 0x0000000405057299 */ /* 0x000fe400080006ff */
[----:B------:R-:W-:-:S04]  /*4310*/  USHF.L.U32 UR4, UR6, UR4, URZ ;  /* 0x0000000406047299 */ /* 0x000fc800080006ff */
[----:B-1----:R-:W-:-:S04]  /*4320*/  LOP3.LUT R0, R0, UR5, RZ, 0xc0, !PT ;  /* 0x0000000500007c12 */ /* 0x002fc8000f8ec0ff */
[----:B------:R-:W-:-:S13]  /*4330*/  ISETP.NE.AND P0, PT, R0, UR5, PT ;  /* 0x0000000500007c0c */ /* 0x000fda000bf05270 */
[----:B------:R-:W-:Y:S05]  /*4340*/  @P0 BRA `(.L_x_81) ;  /* 0x0000000000580947 */ /* 0x000fea0003800000 */
[----:B------:R-:W1:Y:S02]  /*4350*/  LDS R0, [UR8+0x18] ;  /* 0x00001808ff007984 */ /* 0x000e640008000800 */
[----:B-1----:R-:W-:-:S04]  /*4360*/  LOP3.LUT R0, R0, UR4, RZ, 0xc0, !PT ;  /* 0x0000000400007c12 */ /* 0x002fc8000f8ec0ff */
[----:B------:R-:W-:-:S13]  /*4370*/  ISETP.NE.AND P0, PT, R0, UR4, PT ;  /* 0x0000000400007c0c */ /* 0x000fda000bf05270 */
[----:B------:R-:W-:Y:S05]  /*4380*/  @P0 BRA `(.L_x_82) ;  /* 0x00000000003c0947 */ /* 0x000fea0003800000 */
[----:B------:R-:W1:Y:S01]  /*4390*/  S2R R2, SR_LANEID ;  /* 0x0000000000027919 */ /* 0x000e620000000000 */
[----:B------:R-:W-:Y:S01]  /*43a0*/  ULOP3.LUT UR5, URZ, UR5, URZ, 0x33, !UPT ;  /* 0x00000005ff057292 */ /* 0x000fe2000f8e33ff */
[----:B------:R-:W-:Y:S01]  /*43b0*/  LOP3.LUT R4, RZ, UR4, RZ, 0x33, !PT ;  /* 0x00000004ff047c12 */ /* 0x000fe2000f8e33ff */
[----:B------:R-:W-:Y:S02]  /*43c0*/  VOTEU.ANY UR4, UPT, PT ;  /* 0x0000000000047886 */ /* 0x000fe400038e0100 */
[----:B------:R-:W-:Y:S01]  /*43d0*/  UFLO.U32 UR4, UR4 ;  /* 0x00000004000472bd */ /* 0x000fe200080e0000 */
[----:B------:R-:W2:Y:S01]  /*43e0*/  REDUX UR6, R4 ;  /* 0x00000000040673c4 */ /* 0x000ea20000000000 */
[----:B------:R-:W-:-:S06]  /*43f0*/  IMAD.U32 R0, RZ, RZ, UR5 ;  /* 0x00000005ff007e24 */ /* 0x000fcc000f8e00ff */
[----:B------:R4:W-:Y:S01]  /*4400*/  UTCATOMSWS.AND URZ, UR5 ;  /* 0x0000000500ff79e3 */ /* 0x0009e20008000000 */
[----:B------:R-:W3:Y:S01]  /*4410*/  REDUX UR7, R0 ;  /* 0x00000000000773c4 */ /* 0x000ee20000000000 */
[----:B-1----:R-:W-:Y:S01]  /*4420*/  ISETP.EQ.U32.AND P0, PT, R2, UR4, PT ;  /* 0x0000000402007c0c */ /* 0x002fe2000bf02070 */
[----:B--2---:R-:W-:Y:S01]  /*4430*/  IMAD.U32 R2, RZ, RZ, UR6 ;  /* 0x00000006ff027e24 */ /* 0x004fe2000f8e00ff */
[----:B---3--:R-:W-:-:S11]  /*4440*/  MOV R3, UR7 ;  /* 0x0000000700037c02 */ /* 0x008fd60008000f00 */
[----:B------:R4:W-:Y:S04]  /*4450*/  @P0 ATOMS.AND RZ, [UR8+0x14], R3 ;  /* 0x00001403ffff098c */ /* 0x0009e8000a800008 */
[----:B------:R4:W-:Y:S01]  /*4460*/  @P0 ATOMS.AND RZ, [UR8+0x18], R2 ;  /* 0x00001802ffff098c */ /* 0x0009e2000a800008 */
[----:B------:R-:W-:Y:S05]  /*4470*/  BRA `(.L_x_83) ;  /* 0x0000000000147947 */ /* 0x000fea0003800000 */
.L_x_82:
[----:B------:R-:W-:Y:S02]  /*4480*/  MOV R2, 0x44a0 ;  /* 0x000044a000027802 */ /* 0x000fe40000000f00 */
[----:B---3-5:R-:W-:Y:S05]  /*4490*/  CALL.REL.NOINC `($__internal_0_$__cuda_sm10x_tcgen05_guardrail_trap_col_being_dealloced_not_returned_by_alloc) ;  /* 0x0000008400b47944 */ /* 0x028fea0003c00000 */
[----:B------:R-:W-:Y:S05]  /*44a0*/  BRA `(.L_x_83) ;  /* 0x0000000000087947 */ /* 0x000fea0003800000 */
.L_x_81:
[----:B------:R-:W-:Y:S02]  /*44b0*/  MOV R2, 0x44d0 ;  /* 0x000044d000027802 */ /* 0x000fe40000000f00 */
[----:B---3-5:R-:W-:Y:S05]  /*44c0*/  CALL.REL.NOINC `($__internal_2_$__cuda_sm10x_tcgen05_guardrail_trap_unallocated_columns_being_dealloced) ;  /* 0x0000008400c07944 */ /* 0x028fea0003c00000 */
.L_x_83:
[----:B------:R-:W-:Y:S01]  /*44d0*/  NOP ;  /* 0x0000000000007918 */ /* 0x000fe20000000000 */
[----:B----4-:R-:W-:Y:S05]  /*44e0*/  EXIT ;  /* 0x000000000000794d */ /* 0x010fea0003800000 */
.L_x_56:
[----:B------:R-:W-:-:S09]  /*44f0*/  UISETP.NE.OR UP0, UPT, UR25, 0x3, !UP5 ;  /* 0x000000031900788c */ /* 0x000fd2000ef05670 */
[----:B------:R-:W-:Y:S05]  /*4500*/  BRA.U UP0, `(.L_x_84) ;  /* 0x0000001100547547 */ /* 0x000fea000b800000 */
[----:B------:R-:W2:Y:S01]  /*4510*/  LDCU UR31, c[0x0][0x370] ;  /* 0x00006e00ff1f77ac */ /* 0x000ea20008000800 */
[----:B------:R-:W3:Y:S01]  /*4520*/  LDC.64 R16, c[0x0][0x348] ;  /* 0x0000d200ff107b82 */ /* 0x000ee20000000a00 */
[----:B------:R-:W-:Y:S02]  /*4530*/  HFMA2 R13, -RZ, RZ, 0, 0 ;  /* 0x00000000ff0d7431 */ /* 0x000fe400000001ff */
[----:B------:R-:W-:Y:S01]  /*4540*/  IMAD.MOV.U32 R15, RZ, RZ, 0x1 ;  /* 0x00000001ff0f7424 */ /* 0x000fe200078e00ff */
[----:B------:R-:W2:Y:S01]  /*4550*/  LDCU.128 UR48, c[0x0][0xb10] ;  /* 0x00016200ff3077ac */ /* 0x000ea20008000c00 */
[----:B------:R-:W-:Y:S01]  /*4560*/  IMAD.MOV.U32 R14, RZ, RZ, RZ ;  /* 0x000000ffff0e7224 */ /* 0x000fe200078e00ff */
[----:B------:R-:W-:Y:S01]  /*4570*/  MOV R7, 0x2000 ;  /* 0x0000200000077802 */ /* 0x000fe20000000f00 */
[----:B------:R-:W4:Y:S01]  /*4580*/  LDCU UR30, c[0x0][0x374] ;  /* 0x00006e80ff1e77ac */ /* 0x000f220008000800 */
[----:B------:R-:W1:Y:S01]  /*4590*/  LDC.64 R2, c[0x0][0x888] ;  /* 0x00022200ff027b82 */ /* 0x000e620000000a00 */
[----:B------:R-:W4:Y:S01]  /*45a0*/  LDCU UR15, c[0x0][0xb0c] ;  /* 0x00016180ff0f77ac */ /* 0x000f220008000800 */
[----:B------:R-:W3:Y:S06]  /*45b0*/  LDCU UR40, c[0x0][0xb20] ;  /* 0x00016400ff2877ac */ /* 0x000eec0008000800 */
[----:B------:R-:W1:Y:S01]  /*45c0*/  LDC.64 R4, c[0x0][0x890] ;  /* 0x00022400ff047b82 */ /* 0x000e620000000a00 */
[----:B------:R-:W3:Y:S01]  /*45d0*/  LDCU UR4, c[0x0][0xb30] ;  /* 0x00016600ff0477ac */ /* 0x000ee20008000800 */
[----:B------:R-:W-:Y:S01]  /*45e0*/  UMOV UR21, 0x400 ;  /* 0x0000040000157882 */ /* 0x000fe20000000000 */
[----:B--2---:R-:W-:-:S02]  /*45f0*/  UIMAD.WIDE.U32 UR6, UR31, UR48, URZ ;  /* 0x000000301f0672a5 */ /* 0x004fc4000f8e00ff */
[----:B----4-:R-:W-:Y:S02]  /*4600*/  UIMAD.WIDE.U32 UR8, UR30, UR51, URZ ;  /* 0x000000331e0872a5 */ /* 0x010fe4000f8e00ff */
[----:B------:R-:W-:Y:S02]  /*4610*/  ULEA UR21, UR45, UR21, 0x18 ;  /* 0x000000152d157291 */ /* 0x000fe4000f8ec0ff */
[----:B------:R-:W-:Y:S02]  /*4620*/  UPLOP3.LUT UP3, UPT, UPT, UPT, UPT, 0x40, 0x4 ;  /* 0x000000000004789c */ /* 0x000fe40003f6e870 */
[----:B------:R-:W-:Y:S01]  /*4630*/  UIADD3 UR37, UPT, UPT, UR21, 0x68, URZ ;  /* 0x0000006815257890 */ /* 0x000fe2000fffe0ff */
[----:B------:R-:W-:Y:S01]  /*4640*/  UMOV UR6, UR7 ;  /* 0x0000000700067c82 */ /* 0x000fe20008000000 */
[----:B------:R-:W-:Y:S01]  /*4650*/  UMOV UR38, UR9 ;  /* 0x0000000900267c82 */ /* 0x000fe20008000000 */
[----:B------:R-:W-:Y:S02]  /*4660*/  UISETP.GE.AND UP0, UPT, UR42, 0x1, UPT ;  /* 0x000000012a00788c */ /* 0x000fe4000bf06270 */
[----:B------:R-:W-:Y:S01]  /*4670*/  UISETP.NE.AND UP4, UPT, UR42, 0x1, UPT ;  /* 0x000000012a00788c */ /* 0x000fe2000bf85270 */
[----:B------:R-:W2:Y:S01]  /*4680*/  LDCU.64 UR22, c[0x0][0xb28] ;  /* 0x00016500ff1677ac */ /* 0x000ea20008000a00 */
[----:B------:R-:W-:-:S02]  /*4690*/  UISETP.NE.AND UP6, UPT, UR15, 0x1, UPT ;  /* 0x000000010f00788c */ /* 0x000fc4000bfc5270 */
[----:B------:R-:W-:Y:S02]  /*46a0*/  UISETP.NE.AND UP5, UPT, UR50, 0x1, UPT ;  /* 0x000000013200788c */ /* 0x000fe4000bfa5270 */
[----:B------:R-:W-:Y:S02]  /*46b0*/  UIADD3 UR33, UPT, UPT, UR21, 0x50, URZ ;  /* 0x0000005015217890 */ /* 0x000fe4000fffe0ff */
[----:B------:R-:W-:Y:S02]  /*46c0*/  UIADD3 UR25, UPT, UPT, UR21, 0x58, URZ ;  /* 0x0000005815197890 */ /* 0x000fe4000fffe0ff */
[----:B------:R-:W-:Y:S02]  /*46d0*/  UIADD3 UR17, UPT, UPT, UR21, 0x60, URZ ;  /* 0x0000006015117890 */ /* 0x000fe4000fffe0ff */
[----:B------:R-:W-:Y:S02]  /*46e0*/  UPRMT UR37, UR45, 0x654, UR37 ;  /* 0x000006542d257896 */ /* 0x000fe40008000025 */
[----:B------:R-:W-:-:S02]  /*46f0*/  USHF.R.U32.HI UR39, URZ, UR49, UR6 ;  /* 0x00000031ff277299 */ /* 0x000fc40008011606 */
[----:B---3--:R-:W-:Y:S02]  /*4700*/  USHF.R.U32.HI UR38, URZ, UR40, UR38 ;  /* 0x00000028ff267299 */ /* 0x008fe40008011626 */
[----:B------:R-:W-:-:S11]  /*4710*/  UISETP.NE.AND UP2, UPT, UR4, 0x1, UPT ;  /* 0x000000010400788c */ /* 0x000fd6000bf45270 */
.L_x_95:
[C---:B------:R-:W-:Y:S02]  /*4720*/  LEA R12, R14.reuse, UR21, 0x3 ;  /* 0x000000150e0c7c11 */ /* 0x040fe4000f8e18ff */
[----:B------:R-:W-:Y:S02]  /*4730*/  SHF.L.U32 R9, R13, 0x1f, RZ ;  /* 0x0000001f0d097819 */ /* 0x000fe400000006ff */
[----:B------:R-:W-:Y:S02]  /*4740*/  LEA R10, R14, UR21, 0x4 ;  /* 0x000000150e0a7c11 */ /* 0x000fe4000f8e20ff */
[----:B---3--:R-:W3:Y:S02]  /*4750*/  SYNCS.PHASECHK.TRANS64.TRYWAIT P0, [R12+URZ+0xa0], R9 ;  /* 0x0000a0090c0075a7 */ /* 0x008ee400080011ff */
[----:B---3--:R-:W-:Y:S05]  /*4760*/  @!P0 BRA `(.L_x_85) ;  /* 0x0000007c00b48947 */ /* 0x008fea0003800000 */
.L_x_173:
[----:B---3--:R-:W3:Y:S01]  /*4770*/  LDS.128 R8, [R10+0x110] ;  /* 0x000110000a087984 */ /* 0x008ee20000000c00 */
[----:B------:R-:W-:Y:S01]  /*4780*/  UISETP.GE.AND UP0, UPT, UR42, 0x1, UPT ;  /* 0x000000012a00788c */ /* 0x000fe2000bf06270 */
[----:B------:R-:W-:Y:S01]  /*4790*/  @!PT LDS RZ, [RZ] ;  /* 0x00000000fffff984 */ /* 0x000fe20000000800 */
[----:B------:R-:W-:Y:S01]  /*47a0*/  @!PT LDS RZ, [RZ] ;  /* 0x00000000fffff984 */ /* 0x000fe20000000800 */
[----:B------:R-:W-:Y:S01]  /*47b0*/  @!PT LDS RZ, [RZ] ;  /* 0x00000000fffff984 */ /* 0x000fe20000000800 */
[----:B------:R-:W-:Y:S01]  /*47c0*/  @!PT LDS RZ, [RZ] ;  /* 0x00000000fffff984 */ /* 0x000fe20000000800 */
[----:B------:R4:W-:Y:S06]  /*47d0*/  MEMBAR.ALL.CTA ;  /* 0x0000000000007992 */ /* 0x0009ec0000008000 */
[----:B----4-:R-:W4:Y:S01]  /*47e0*/  FENCE.VIEW.ASYNC.S ;  /* 0x00000000000073c6 */ /* 0x010f220000000000 */
[----:B---3--:R-:W-:Y:S11]  /*47f0*/  LOP3.LUT P0, RZ, R10, 0x1, RZ, 0xc0, !PT ;  /* 0x000000010aff7812 */ /* 0x008ff6000780c0ff */
[----:B------:R-:W-:Y:S02]  /*4800*/  @!UPT UIADD3 URZ, UPT, UPT, URZ, URZ, URZ ;  /* 0x000000fffffff290 */ /* 0x000fe4000fffe0ff */
[----:B----4-:R-:W-:Y:S01]  /*4810*/  VOTEU.ANY UP1, P0 ;  /* 0x0000000000ff7886 */ /* 0x010fe20000020100 */
[----:B------:R-:W-:Y:S11]  /*4820*/  PLOP3.LUT P0, PT, PT, PT, UP1, 0x80, 0x8 ;  /* 0x000000000008781c */ /* 0x000ff60003f0f018 */
[----:B------:R-:W-:Y:S02]  /*4830*/  @!UPT UIADD3 URZ, UPT, UPT, URZ, URZ, URZ ;  /* 0x000000fffffff290 */ /* 0x000fe4000fffe0ff */
[----:B------:R-:W-:Y:S02]  /*4840*/  @P0 SHF.R.U32.HI R0, RZ, 0x10, R9 ;  /* 0x00000010ff000819 */ /* 0x000fe40000011609 */
[----:B------:R-:W-:Y:S02]  /*4850*/  @P0 MOV R6, R8 ;  /* 0x0000000800060202 */ /* 0x000fe40000000f00 */
[----:B------:R-:W-:Y:S01]  /*4860*/  @P0 R2UR UR4, R0 ;  /* 0x00000000000402ca */ /* 0x000fe200000e0000 */
[----:B------:R-:W-:Y:S01]  /*4870*/  VIADD R0, R12, 0xb0 ;  /* 0x000000b00c007836 */ /* 0x000fe20000000000 */
[----:B------:R-:W-:Y:S02]  /*4880*/  @P0 LOP3.LUT R8, R9, 0xffff, RZ, 0xc0, !PT ;  /* 0x0000ffff09080812 */ /* 0x000fe400078ec0ff */
[----:B------:R-:W-:Y:S02]  /*4890*/  @P0 R2UR UR6, R6 ;  /* 0x00000000060602ca */ /* 0x000fe400000e0000 */
[----:B------:R-:W-:Y:S02]  /*48a0*/  PRMT R0, RZ, 0x654, R0 ;  /* 0x00000654ff007816 */ /* 0x000fe40000000000 */
[----:B------:R-:W-:Y:S02]  /*48b0*/  @P0 R2UR UR5, R8 ;  /* 0x00000000080502ca */ /* 0x000fe400000e0000 */
[----:B------:R3:W-:Y:S03]  /*48c0*/  SYNCS.ARRIVE.TRANS64.RED.A1T0 RZ, [R0+URZ], RZ ;  /* 0x000000ff00ff79a7 */ /* 0x0007e600081004ff */
[----:B------:R-:W-:Y:S04]  /*48d0*/  @UP1 UMOV UR29, UR4 ;  /* 0x00000004001d1c82 */ /* 0x000fe80008000000 */
[----:B------:R-:W-:Y:S04]  /*48e0*/  @UP1 UMOV UR14, UR6 ;  /* 0x00000006000e1c82 */ /* 0x000fe80008000000 */
[----:B------:R-:W-:Y:S01]  /*48f0*/  @UP1 UMOV UR13, UR5 ;  /* 0x00000005000d1c82 */ /* 0x000fe20008000000 */
[----:B------:R-:W-:Y:S05]  /*4900*/  BRA.U !UP0, `(.L_x_86) ;  /* 0x0000000108a47547 */ /* 0x000fea000b800000 */
[----:B------:R-:W-:Y:S02]  /*4910*/  UIMAD.WIDE.U32 UR18, UR13, UR51, URZ ;  /* 0x000000330d1272a5 */ /* 0x000fe4000f8e00ff */
[----:B------:R-:W-:Y:S02]  /*4920*/  UIMAD.WIDE.U32 UR26, UR14, UR48, URZ ;  /* 0x000000300e1a72a5 */ /* 0x000fe4000f8e00ff */
[----:B------:R-:W-:Y:S02]  /*4930*/  USEL UR4, UR30, UR38, !UP5 ;  /* 0x000000261e047287 */ /* 0x000fe4000e800000 */
[----:B------:R-:W-:Y:S02]  /*4940*/  USEL UR7, UR31, UR39, !UP6 ;  /* 0x000000271f077287 */ /* 0x000fe4000f000000 */
[----:B--2---:R-:W-:Y:S02]  /*4950*/  UIMAD.WIDE.U32 UR8, UR4, UR22, URZ ;  /* 0x00000016040872a5 */ /* 0x004fe4000f8e00ff */
[----:B------:R-:W-:Y:S01]  /*4960*/  UIMAD.WIDE.U32 UR10, UR7, UR22, URZ ;  /* 0x00000016070a72a5 */ /* 0x000fe2000f8e00ff */
[----:B------:R-:W-:Y:S02]  /*4970*/  UMOV UR5, UR19 ;  /* 0x0000001300057c82 */ /* 0x000fe40008000000 */
[----:B------:R-:W-:Y:S03]  /*4980*/  USHF.R.U32.HI UR6, URZ, UR40, UR5 ;  /* 0x00000028ff067299 */ /* 0x000fe60008011605 */
[----:B------:R-:W-:Y:S01]  /*4990*/  UMOV UR5, UR27 ;  /* 0x0000001b00057c82 */ /* 0x000fe20008000000 */
[----:B------:R-:W-:Y:S02]  /*49a0*/  USEL UR6, UR13, UR6, !UP5 ;  /* 0x000000060d067287 */ /* 0x000fe4000e800000 */
[----:B------:R-:W-:Y:S03]  /*49b0*/  USHF.R.U32.HI UR12, URZ, UR49, UR5 ;  /* 0x00000031ff0c7299 */ /* 0x000fe60008011605 */
[----:B------:R-:W-:Y:S02]  /*49c0*/  UMOV UR5, UR9 ;  /* 0x0000000900057c82 */ /* 0x000fe40008000000 */
[----:B------:R-:W-:Y:S03]  /*49d0*/  @UP4 USHF.R.U32.HI UR4, URZ, UR23, UR5 ;  /* 0x00000017ff044299 */ /* 0x000fe60008011605 */
[----:B------:R-:W-:Y:S01]  /*49e0*/  UMOV UR5, UR11 ;  /* 0x0000000b00057c82 */ /* 0x000fe20008000000 */
[----:B------:R-:W-:Y:S02]  /*49f0*/  UIMAD UR4, UR42, UR4, URZ ;  /* 0x000000042a0472a4 */ /* 0x000fe4000f8e02ff */
[----:B------:R-:W-:Y:S02]  /*4a00*/  @UP4 USHF.R.U32.HI UR7, URZ, UR23, UR5 ;  /* 0x00000017ff074299 */ /* 0x000fe40008011605 */
[----:B------:R-:W-:Y:S02]  /*4a10*/  UIMAD.WIDE.U32 UR10, UR6, UR22, URZ ;  /* 0x00000016060a72a5 */ /* 0x000fe4000f8e00ff */
[----:B------:R-:W-:Y:S02]  /*4a20*/  USEL UR5, UR14, UR12, !UP6 ;  /* 0x0000000c0e057287 */ /* 0x000fe4000f000000 */
[----:B------:R-:W-:Y:S02]  /*4a30*/  UIMAD UR8, UR42, UR7, URZ ;  /* 0x000000072a0872a4 */ /* 0x000fe4000f8e02ff */
[----:B------:R-:W-:Y:S03]  /*4a40*/  UISETP.GE.AND UP0, UPT, UR6, UR4, UPT ;  /* 0x000000040600728c */ /* 0x000fe6000bf06270 */
[----:B------:R-:W-:Y:S01]  /*4a50*/  UMOV UR4, UR11 ;  /* 0x0000000b00047c82 */ /* 0x000fe20008000000 */
[----:B------:R-:W-:Y:S02]  /*4a60*/  UISETP.GE.OR UP0, UPT, UR5, UR8, UP0 ;  /* 0x000000080500728c */ /* 0x000fe40008706670 */
[----:B------:R-:W-:Y:S02]  /*4a70*/  USHF.R.U32.HI UR4, URZ, UR23, UR4 ;  /* 0x00000017ff047299 */ /* 0x000fe40008011604 */
[----:B------:R-:W-:Y:S02]  /*4a80*/  UIMAD.WIDE.U32 UR8, UR5, UR22, URZ ;  /* 0x00000016050872a5 */ /* 0x000fe4000f8e00ff */
[----:B------:R-:W-:Y:S04]  /*4a90*/  USEL UR10, UR6, UR4, !UP4 ;  /* 0x00000004060a7287 */ /* 0x000fe8000e000000 */
[----:B------:R-:W-:Y:S01]  /*4aa0*/  UIADD3 UR11, UPT, UPT, -UR10, URZ, URZ ;  /* 0x000000ff0a0b7290 */ /* 0x000fe2000fffe1ff */
[----:B------:R-:W-:Y:S02]  /*4ab0*/  @!UP0 UMOV UR4, UR9 ;  /* 0x0000000900048c82 */ /* 0x000fe40008000000 */
[----:B------:R-:W-:Y:S02]  /*4ac0*/  @!UP0 USHF.R.U32.HI UR4, URZ, UR23, UR4 ;  /* 0x00000017ff048299 */ /* 0x000fe40008011604 */
[----:B------:R-:W-:Y:S02]  /*4ad0*/  UIMAD UR8, UR42, UR11, UR6 ;  /* 0x0000000b2a0872a4 */ /* 0x000fe4000f8e0206 */
[----:B------:R-:W-:Y:S04]  /*4ae0*/  @!UP0 USEL UR4, UR5, UR4, !UP4 ;  /* 0x0000000405048287 */ /* 0x000fe8000e000000 */
[----:B------:R-:W-:Y:S02]  /*4af0*/  @!UP0 UIMAD UR8, UR7, UR8, UR4 ;  /* 0x00000008070882a4 */ /* 0x000fe4000f8e0204 */
[----:B------:R-:W-:Y:S02]  /*4b00*/  @!UP0 UIADD3 UR9, UPT, UPT, UR10, -UR4, URZ ;  /* 0x800000040a098290 */ /* 0x000fe4000fffe0ff */
[----:B------:R-:W-:Y:S02]  /*4b10*/  UIADD3 UR4, UPT, UPT, -UR5, URZ, URZ ;  /* 0x000000ff05047290 */ /* 0x000fe4000fffe1ff */
[----:B------:R-:W-:Y:S02]  /*4b20*/  UIADD3 UR7, UPT, UPT, -UR6, URZ, URZ ;  /* 0x000000ff06077290 */ /* 0x000fe4000fffe1ff */
[----:B------:R-:W-:Y:S02]  /*4b30*/  @!UP0 UIMAD UR6, UR9, UR42, UR5 ;  /* 0x0000002a090682a4 */ /* 0x000fe4000f8e0205 */
[----:B------:R-:W-:Y:S02]  /*4b40*/  UIMAD UR14, UR15, UR4, UR14 ;  /* 0x000000040f0e72a4 */ /* 0x000fe4000f8e020e */
[----:B------:R-:W-:Y:S01]  /*4b50*/  UIMAD UR13, UR50, UR7, UR13 ;  /* 0x00000007320d72a4 */ /* 0x000fe2000f8e020d */
[----:B------:R-:W-:Y:S02]  /*4b60*/  @!UP0 UMOV UR5, UR8 ;  /* 0x0000000800058c82 */ /* 0x000fe40008000000 */
[----:B------:R-:W-:Y:S02]  /*4b70*/  UIMAD UR14, UR5, UR15, UR14 ;  /* 0x0000000f050e72a4 */ /* 0x000fe4000f8e020e */
[----:B------:R-:W-:Y:S11]  /*4b80*/  UIMAD UR13, UR6, UR50, UR13 ;  /* 0x00000032060d72a4 */ /* 0x000ff6000f8e020d */
[----:B------:R-:W-:Y:S01]  /*4b90*/  @!UPT UIADD3 URZ, UPT, UPT, URZ, URZ, URZ ;  /* 0x000000fffffff290 */ /* 0x000fe2000fffe0ff */
.L_x_86:
[----:B------:R-:W4:Y:S01]  /*4ba0*/  @!UP2 LDCU.128 UR8, c[0x0][0xb10] ;  /* 0x00016200ff08a7ac */ /* 0x000f220008000c00 */
[C---:B-1----:R-:W-:Y:S02]  /*4bb0*/  ISETP.NE.U32.AND P1, PT, R4.reuse, RZ, PT ;  /* 0x000000ff0400720c */ /* 0x042fe40003f25070 */
[----:B------:R-:W-:Y:S02]  /*4bc0*/  ISETP.NE.U32.AND P0, PT, R4, RZ, PT ;  /* 0x000000ff0400720c */ /* 0x000fe40003f05070 */
[C---:B------:R-:W-:Y:S02]  /*4bd0*/  ISETP.NE.AND.EX P1, PT, R5.reuse, RZ, PT, P1 ;  /* 0x000000ff0500720c */ /* 0x040fe40003f25310 */
[----:B------:R-:W-:Y:S01]  /*4be0*/  ISETP.NE.AND.EX P0, PT, R5, RZ, PT, P0 ;  /* 0x000000ff0500720c */ /* 0x000fe20003f05300 */
[----:B------:R-:W1:Y:S01]  /*4bf0*/  @!UP2 LDCU UR5, c[0x0][0xb0c] ;  /* 0x00016180ff05a7ac */ /* 0x000e620008000800 */
[----:B------:R-:W-:Y:S01]  /*4c00*/  SHF.L.U32 R9, R15, 0x1f, RZ ;  /* 0x0000001f0f097819 */ /* 0x000fe200000006ff */
[----:B------:R-:W-:Y:S02]  /*4c10*/  USHF.L.U32 UR35, UR16, 0x7, URZ ;  /* 0x0000000710237899 */ /* 0x000fe400080006ff */
[----:B------:R-:W-:Y:S02]  /*4c20*/  USHF.L.U32 UR34, UR20, 0x8, URZ ;  /* 0x0000000814227899 */ /* 0x000fe400080006ff */
[----:B----4-:R-:W-:Y:S07]  /*4c30*/  UIMAD.WIDE.U32 UR6, UR14, UR8, URZ ;  /* 0x000000080e0672a5 */ /* 0x010fee000f8e00ff */
[----:B------:R-:W-:Y:S01]  /*4c40*/  @!UP2 UMOV UR4, UR7 ;  /* 0x000000070004ac82 */ /* 0x000fe20008000000 */
[----:B-1----:R-:W-:Y:S02]  /*4c50*/  @!UP2 UISETP.NE.AND UP0, UPT, UR5, 0x1, UPT ;  /* 0x000000010500a88c */ /* 0x002fe4000bf05270 */
[----:B------:R-:W-:Y:S02]  /*4c60*/  @!UP2 USHF.R.U32.HI UR4, URZ, UR9, UR4 ;  /* 0x00000009ff04a299 */ /* 0x000fe40008011604 */
[----:B------:R-:W-:Y:S02]  /*4c70*/  UIMAD.WIDE.U32 UR6, UR13, UR11, URZ ;  /* 0x0000000b0d0672a5 */ /* 0x000fe4000f8e00ff */
[----:B------:R-:W-:Y:S02]  /*4c80*/  @!UP2 USEL UR8, UR14, UR4, !UP0 ;  /* 0x000000040e08a287 */ /* 0x000fe4000c000000 */
[----:B------:R-:W-:Y:S03]  /*4c90*/  @!UP2 UISETP.NE.AND UP0, UPT, UR10, 0x1, UPT ;  /* 0x000000010a00a88c */ /* 0x000fe6000bf05270 */
[----:B------:R-:W-:Y:S02]  /*4ca0*/  @!UP2 UMOV UR6, UR7 ;  /* 0x000000070006ac82 */ /* 0x000fe40008000000 */
[----:B------:R-:W1:Y:S02]  /*4cb0*/  @!UP2 LDCU UR4, c[0x0][0xb20] ;  /* 0x00016400ff04a7ac */ /* 0x000e640008000800 */
[----:B-1----:R-:W-:Y:S04]  /*4cc0*/  @!UP2 USHF.R.U32.HI UR6, URZ, UR4, UR6 ;  /* 0x00000004ff06a299 */ /* 0x002fe80008011606 */
[----:B------:R-:W-:Y:S04]  /*4cd0*/  @!UP2 USEL UR6, UR13, UR6, !UP0 ;  /* 0x000000060d06a287 */ /* 0x000fe8000c000000 */
[----:B------:R-:W-:Y:S02]  /*4ce0*/  @!UP2 UIADD3 UR4, UPT, UPT, -UR8, UR6, URZ ;  /* 0x000000060804a290 */ /* 0x000fe4000fffe1ff */
[----:B------:R-:W-:Y:S02]  /*4cf0*/  @!UP2 UIADD3 UR6, UPT, UPT, UR8, -UR6, URZ ;  /* 0x800000060806a290 */ /* 0x000fe4000fffe0ff */
[----:B------:R-:W-:Y:S02]  /*4d00*/  @!UP2 UIMAD UR14, UR4, UR5, UR14 ;  /* 0x00000005040ea2a4 */ /* 0x000fe4000f8e020e */
[----:B------:R-:W-:Y:S01]  /*4d10*/  @!UP2 UIMAD UR13, UR6, UR10, UR13 ;  /* 0x0000000a060da2a4 */ /* 0x000fe2000f8e020d */
[----:B------:R-:W-:Y:S11]  /*4d20*/  BRA.U UP3, `(.L_x_87) ;  /* 0x0000000103107547 */ /* 0x000ff6000b800000 */
[----:B---3--:R-:W-:Y:S04]  /*4d30*/  MOV R0, UR44 ;  /* 0x0000002c00007c02 */ /* 0x008fe80008000f00 */
[----:B------:R-:W-:Y:S04]  /*4d40*/  SHF.L.U32 R11, R0, 0x1f, RZ ;  /* 0x0000001f000b7819 */ /* 0x000fe800000006ff */
[----:B------:R-:W1:Y:S02]  /*4d50*/  SYNCS.PHASECHK.TRANS64.TRYWAIT P2, [UR21+0x98], R11 ;  /* 0x0000980bff0075a7 */ /* 0x000e640008041115 */
[----:B-1----:R-:W-:Y:S05]  /*4d60*/  @!P2 BRA `(.L_x_88) ;  /* 0x000000780048a947 */ /* 0x002fea0003800000 */
.L_x_87:
[----:B------:R-:W-:Y:S05]  /*4d70*/  @!P1 BRA `(.L_x_89) ;  /* 0x0000000000309947 */ /* 0x000fea0003800000 */
[----:B------:R-:W-:Y:S01]  /*4d80*/  ISETP.NE.U32.AND P1, PT, R2, RZ, PT ;  /* 0x000000ff0200720c */ /* 0x000fe20003f25070 */
[----:B------:R-:W4:Y:S01]  /*4d90*/  LDCU.64 UR4, c[0x0][0x358] ;  /* 0x00006b00ff0477ac */ /* 0x000f220008000a00 */
[----:B------:R-:W-:Y:S02]  /*4da0*/  IMAD.MOV.U32 R162, RZ, RZ, 0x1 ;  /* 0x00000001ffa27424 */ /* 0x000fe400078e00ff */
[----:B------:R-:W-:Y:S11]  /*4db0*/  ISETP.NE.AND.EX P1, PT, R3, RZ, PT, P1 ;  /* 0x000000ff0300720c */ /* 0x000ff60003f25310 */
[----:B------:R-:W-:Y:S02]  /*4dc0*/  @!UPT UIADD3 URZ, UPT, UPT, URZ, URZ, URZ ;  /* 0x000000fffffff290 */ /* 0x000fe4000fffe0ff */
[----:B-1----:R-:W1:Y:S01]  /*4dd0*/  @P1 LDC.64 R10, c[0x0][0x888] ;  /* 0x00022200ff0a1b82 */ /* 0x002e620000000a00 */
[----:B---3--:R-:W-:Y:S04]  /*4de0*/  @P1 IMAD R0, R4, UR36, RZ ;  /* 0x0000002404001c24 */ /* 0x008fe8000f8e02ff */
[----:B-1----:R-:W-:Y:S04]  /*4df0*/  @P1 IMAD.WIDE R10, R0, 0x4, R10 ;  /* 0x00000004000a1825 */ /* 0x002fe800078e020a */
[----:B------:R-:W-:Y:S01]  /*4e00*/  HFMA2 R0, -RZ, RZ, 0, 5.9604644775390625e-08 ;  /* 0x00000001ff007431 */ /* 0x000fe200000001ff */
[----:B----45:R4:W5:Y:S04]  /*4e10*/  @P1 LDG.E R73, desc[UR4][R10.64] ;  /* 0x000000040a491981 */ /* 0x030968000c1e1900 */
[----:B------:R-:W-:Y:S01]  /*4e20*/  @!P1 PRMT R162, R0, 0x7610, R162 ;  /* 0x0000761000a29816 */ /* 0x000fe200000000a2 */
[----:B----4-:R-:W1:Y:S06]  /*4e30*/  @!P1 LDC R73, c[0x0][0x880] ;  /* 0x00022000ff499b82 */ /* 0x010e6c0000000800 */
.L_x_89:
[----:B-1---5:R-:W-:Y:S01]  /*4e40*/  @!P0 FSETP.EQ.AND P1, PT, R73, RZ, PT ;  /* 0x000000ff4900820b */ /* 0x022fe20003f22000 */
[----:B------:R-:W-:Y:S01]  /*4e50*/  @!UPT UIADD3 URZ, UPT, UPT, URZ, URZ, URZ ;  /* 0x000000fffffff290 */ /* 0x000fe2000fffe0ff */
[----:B------:R-:W-:Y:S11]  /*4e60*/  @!P0 BRA `(.L_x_90) ;  /* 0x0000000000188947 */ /* 0x000ff60003800000 */
[----:B------:R-:W-:Y:S02]  /*4e70*/  LOP3.LUT P0, RZ, R162, 0xff, RZ, 0xc0, !PT ;  /* 0x000000ffa2ff7812 */ /* 0x000fe4000780c0ff */
[----:B------:R-:W-:Y:S04]  /*4e80*/  ISETP.NE.U32.AND P1, PT, R2, RZ, PT ;  /* 0x000000ff0200720c */ /* 0x000fe80003f25070 */
[----:B------:R-:W-:Y:S04]  /*4e90*/  ISETP.NE.AND.EX P1, PT, R3, RZ, PT, P1 ;  /* 0x000000ff0300720c */ /* 0x000fe80003f25310 */
[----:B------:R-:W-:Y:S03]  /*4ea0*/  PLOP3.LUT P1, PT, P1, PT, PT, 0x8, 0x80 ;  /* 0x000000000080781c */ /* 0x000fe60000f2e170 */
[----:B------:R-:W-:Y:S11]  /*4eb0*/  @P0 FSETP.EQ.AND P1, PT, R73, RZ, PT ;  /* 0x000000ff4900020b */ /* 0x000ff60003f22000 */
[----:B------:R-:W-:Y:S02]  /*4ec0*/  @!UPT UIADD3 URZ, UPT, UPT, URZ, URZ, URZ ;  /* 0x000000fffffff290 */ /* 0x000fe4000fffe0ff */
.L_x_90:
[----:B------:R-:W1:Y:S01]  /*4ed0*/  SYNCS.PHASECHK.TRANS64.TRYWAIT P2, [UR21+0x70], R9 ;  /* 0x00007009ff0075a7 */ /* 0x000e620008041115 */
[----:B------:R-:W-:Y:S04]  /*4ee0*/  ELECT P0, URZ, PT ;  /* 0x0000000000ff782f */ /* 0x000fe80003800000 */
[----:B------:R-:W-:Y:S11]  /*4ef0*/  PLOP3.LUT P1, PT, P1, P0, PT, 0xf2, 0x2f ;  /* 0x00000000002f781c */ /* 0x000ff60000f21e72 */
[----:B------:R-:W-:Y:S02]  /*4f00*/  @!UPT UIADD3 URZ, UPT, UPT, URZ, URZ, URZ ;  /* 0x000000fffffff290 */ /* 0x000fe4000fffe0ff */
[----:B------:R-:W-:Y:S05]  /*4f10*/  @!P1 IADD3 R8, P0, PT, R16, 0x580, RZ ;  /* 0x0000058010089810 */ /* 0x000fea0007f1e0ff */
[----:B------:R-:W-:Y:S01]  /*4f20*/  @!P1 IMAD.X R6, RZ, RZ, R17, P0 ;  /* 0x000000ffff069224 */ /* 0x000fe200000e0611 */
[----:B-1----:R-:W-:Y:S07]  /*4f30*/  @!P2 BRA `(.L_x_91) ;  /* 0x0000007400eca947 */ /* 0x002fee0003800000 */
.L_x_176:
[----:B------:R-:W-:Y:S01]  /*4f40*/  @!P1 R2UR UR5, R8 ;  /* 0x00000000080592ca */ /* 0x000fe200000e0000 */
[----:B------:R-:W-:Y:S01]  /*4f50*/  VOTEU.ALL UP0, P1 ;  /* 0x0000000000ff7886 */ /* 0x000fe20000800000 */
[----:B------:R-:W-:Y:S01]  /*4f60*/  @!P1 R2UR UR4, R6 ;  /* 0x00000000060492ca */ /* 0x000fe200000e0000 */
[----:B-1-3--:R-:W-:Y:S01]  /*4f70*/  @!P1 IMAD.MOV.U32 R0, RZ, RZ, 0x2000 ;  /* 0x00002000ff009424 */ /* 0x00afe200078e00ff */
[----:B------:R-:W-:Y:S01]  /*4f80*/  UMOV UR8, 0x0 ;  /* 0x0000000000087882 */ /* 0x000fe20000000000 */
[----:B------:R-:W-:Y:S01]  /*4f90*/  UMOV UR9, 0x10000000 ;  /* 0x1000000000097882 */ /* 0x000fe20000000000 */
[----:B------:R-:W-:Y:S01]  /*4fa0*/  @!UP0 UIADD3 UR32, UPT, UPT, UR21, 0x200, URZ ;  /* 0x0000020015208890 */ /* 0x000fe2000fffe0ff */
[----:B------:R-:W-:Y:S01]  /*4fb0*/  @!P1 IADD3 R8, P0, PT, R16, 0x580, RZ ;  /* 0x0000058010089810 */ /* 0x000fe20007f1e0ff */
[----:B------:R-:W-:Y:S01]  /*4fc0*/  VOTEU.ALL UP0, P1 ;  /* 0x0000000000ff7886 */ /* 0x000fe20000800000 */
[----:B------:R-:W-:Y:S03]  /*4fd0*/  UPRMT UR6, UR45, 0x654, UR33 ;  /* 0x000006542d067896 */ /* 0x000fe60008000021 */
[----:B------:R-:W-:Y:S02]  /*4fe0*/  @!P1 IMAD.X R6, RZ, RZ, R17, P0 ;  /* 0x000000ffff069224 */ /* 0x000fe400000e0611 */
[----:B------:R-:W-:Y:S02]  /*4ff0*/  IMAD.U32 R10, RZ, RZ, UR5 ;  /* 0x00000005ff0a7e24 */ /* 0x000fe4000f8e00ff */
[----:B------:R-:W-:Y:S03]  /*5000*/  IMAD.U32 R11, RZ, RZ, UR4 ;  /* 0x00000004ff0b7e24 */ /* 0x000fe6000f8e00ff */
[----:B------:R-:W-:Y:S02]  /*5010*/  @!P1 R2UR UR4, R10 ;  /* 0x000000000a0492ca */ /* 0x000fe400000e0000 */
[----:B------:R-:W-:Y:S11]  /*5020*/  @!P1 R2UR UR5, R11 ;  /* 0x000000000b0592ca */ /* 0x000ff600000e0000 */
[----:B------:R-:W-:Y:S02]  /*5030*/  @!UPT UIADD3 URZ, UPT, UPT, URZ, URZ, URZ ;  /* 0x000000fffffff290 */ /* 0x000fe4000fffe0ff */
[----:B------:R1:W-:Y:S01]  /*5040*/  @!UP0 UTMALDG.3D [UR32], [UR4], desc[UR8] ;  /* 0x00000820040085b4 */ /* 0x0003e20008011000 */
[----:B------:R1:W-:Y:S01]  /*5050*/  @!P1 SYNCS.ARRIVE.TRANS64.RED.A0TR RZ, [UR21+0x50], R0 ;  /* 0x00005000ffff99a7 */ /* 0x0003e20008300415 */
[----:B------:R-:W-:Y:S01]  /*5060*/  SYNCS.ARRIVE.TRANS64.RED.A1T0 RZ, [UR6], RZ ;  /* 0x000000ffffff79a7 */ /* 0x000fe20008100406 */
[----:B------:R-:W3:Y:S02]  /*5070*/  SYNCS.PHASECHK.TRANS64.TRYWAIT P2, [UR21+0x78], R9 ;  /* 0x00007809ff0075a7 */ /* 0x000ee40008041115 */
[----:B-1-3--:R-:W-:Y:S05]  /*5080*/  @!P2 BRA `(.L_x_92) ;  /* 0x0000007400b0a947 */ /* 0x00afea0003800000 */
.L_x_178:
[----:B------:R-:W-:Y:S01]  /*5090*/  @!P1 R2UR UR5, R8 ;  /* 0x00000000080592ca */ /* 0x000fe200000e0000 */
[----:B------:R-:W-:Y:S01]  /*50a0*/  VOTEU.ALL UP0, P1 ;  /* 0x0000000000ff7886 */ /* 0x000fe20000800000 */
[----:B------:R-:W-:Y:S01]  /*50b0*/  @!P1 R2UR UR4, R6 ;  /* 0x00000000060492ca */ /* 0x000fe200000e0000 */
[----:B-1----:R-:W-:Y:S01]  /*50c0*/  @!P1 IMAD.MOV.U32 R0, RZ, RZ, 0x2000 ;  /* 0x00002000ff009424 */ /* 0x002fe200078e00ff */
[----:B------:R-:W-:Y:S01]  /*50d0*/  UMOV UR8, 0x0 ;  /* 0x0000000000087882 */ /* 0x000fe20000000000 */
[----:B------:R-:W-:Y:S01]  /*50e0*/  UMOV UR9, 0x10000000 ;  /* 0x1000000000097882 */ /* 0x000fe20000000000 */
[----:B------:R-:W-:Y:S01]  /*50f0*/  @!UP0 UIADD3 UR26, UPT, UPT, UR34, 0x40, URZ ;  /* 0x00000040221a8890 */ /* 0x000fe2000fffe0ff */
[----:B------:R-:W-:Y:S01]  /*5100*/  @!P1 IADD3 R8, P0, PT, R16, 0x580, RZ ;  /* 0x0000058010089810 */ /* 0x000fe20007f1e0ff */
[----:B------:R-:W-:Y:S01]  /*5110*/  @!UP0 UIADD3 UR24, UPT, UPT, UR21, 0x2200, URZ ;  /* 0x0000220015188890 */ /* 0x000fe2000fffe0ff */
[----:B------:R-:W-:Y:S01]  /*5120*/  VOTEU.ALL UP0, P1 ;  /* 0x0000000000ff7886 */ /* 0x000fe20000800000 */
[----:B------:R-:W-:Y:S01]  /*5130*/  UMOV UR27, UR35 ;  /* 0x00000023001b7c82 */ /* 0x000fe20008000000 */
[----:B------:R-:W-:Y:S02]  /*5140*/  UMOV UR28, UR36 ;  /* 0x00000024001c7c82 */ /* 0x000fe40008000000 */
[----:B------:R-:W-:Y:S01]  /*5150*/  IMAD.U32 R10, RZ, RZ, UR5 ;  /* 0x00000005ff0a7e24 */ /* 0x000fe2000f8e00ff */
[----:B------:R-:W-:Y:S01]  /*5160*/  UPRMT UR6, UR45, 0x654, UR25 ;  /* 0x000006542d067896 */ /* 0x000fe20008000019 */
[----:B------:R-:W-:Y:S02]  /*5170*/  IMAD.U32 R11, RZ, RZ, UR4 ;  /* 0x00000004ff0b7e24 */ /* 0x000fe4000f8e00ff */
[----:B------:R-:W-:Y:S01]  /*5180*/  @!P1 IMAD.X R6, RZ, RZ, R17, P0 ;  /* 0x000000ffff069224 */ /* 0x000fe200000e0611 */
        /* <DEDUP_REMOVED lines=8> */
.L_x_180:
[----:B------:R-:W-:Y:S01]  /*5210*/  @!P1 R2UR UR5, R8 ;  /* 0x00000000080592ca */ /* 0x000fe200000e0000 */
[----:B------:R-:W-:Y:S01]  /*5220*/  VOTEU.ALL UP0, P1 ;  /* 0x0000000000ff7886 */ /* 0x000fe20000800000 */
[----:B------:R-:W-:Y:S01]  /*5230*/  @!P1 R2UR UR4, R6 ;  /* 0x00000000060492ca */ /* 0x000fe200000e0000 */
[----:B-1----:R-:W-:Y:S01]  /*5240*/  @!P1 IMAD.MOV.U32 R0, RZ, RZ, 0x2000 ;  /* 0x00002000ff009424 */ /* 0x002fe200078e00ff */
[----:B------:R-:W-:Y:S01]  /*5250*/  UMOV UR8, 0x0 ;  /* 0x0000000000087882 */ /* 0x000fe20000000000 */
[----:B------:R-:W-:Y:S01]  /*5260*/  UMOV UR9, 0x10000000 ;  /* 0x1000000000097882 */ /* 0x000fe20000000000 */
[----:B------:R-:W-:Y:S01]  /*5270*/  @!UP0 UIADD3 UR18, UPT, UPT, UR34, 0x80, URZ ;  /* 0x0000008022128890 */ /* 0x000fe2000fffe0ff */
[----:B------:R-:W-:Y:S01]  /*5280*/  VIADD R14, R14, 0x1 ;  /* 0x000000010e0e7836 */ /* 0x000fe20000000000 */
[----:B------:R-:W-:Y:S01]  /*5290*/  @!UP0 UIADD3 UR16, UPT, UPT, UR21, 0x4200, URZ ;  /* 0x0000420015108890 */ /* 0x000fe2000fffe0ff */
[----:B------:R-:W-:Y:S01]  /*52a0*/  VOTEU.ALL UP0, P1 ;  /* 0x0000000000ff7886 */ /* 0x000fe20000800000 */
[----:B------:R-:W-:Y:S01]  /*52b0*/  UMOV UR19, UR35 ;  /* 0x0000002300137c82 */ /* 0x000fe20008000000 */
[----:B------:R-:W-:Y:S02]  /*52c0*/  UMOV UR20, UR36 ;  /* 0x0000002400147c82 */ /* 0x000fe40008000000 */
[----:B------:R-:W-:Y:S01]  /*52d0*/  IMAD.U32 R10, RZ, RZ, UR5 ;  /* 0x00000005ff0a7e24 */ /* 0x000fe2000f8e00ff */
[----:B------:R-:W-:Y:S01]  /*52e0*/  UPRMT UR6, UR45, 0x654, UR17 ;  /* 0x000006542d067896 */ /* 0x000fe20008000011 */
        /* <DEDUP_REMOVED lines=9> */
.L_x_182:
[----:B------:R-:W-:Y:S01]  /*5380*/  @!P1 IADD3 R6, P0, PT, R16, 0x580, RZ ;  /* 0x0000058010069810 */ /* 0x000fe20007f1e0ff */
[----:B------:R-:W-:Y:S01]  /*5390*/  VOTEU.ALL UP0, P1 ;  /* 0x0000000000ff7886 */ /* 0x000fe20000800000 */
[----:B------:R-:W-:Y:S01]  /*53a0*/  UMOV UR6, 0x0 ;  /* 0x0000000000067882 */ /* 0x000fe20000000000 */
[----:B------:R-:W-:Y:S01]  /*53b0*/  UMOV UR7, 0x10000000 ;  /* 0x1000000000077882 */ /* 0x000fe20000000000 */
[----:B------:R-:W-:Y:S01]  /*53c0*/  @!P1 R2UR UR5, R6 ;  /* 0x00000000060592ca */ /* 0x000fe200000e0000 */
[----:B-1----:R-:W-:Y:S01]  /*53d0*/  @!P1 IMAD.X R0, RZ, RZ, R17, P0 ;  /* 0x000000ffff009224 */ /* 0x002fe200000e0611 */
[----:B------:R-:W-:Y:S01]  /*53e0*/  @!UP0 UIADD3 UR10, UPT, UPT, UR34, 0xc0, URZ ;  /* 0x000000c0220a8890 */ /* 0x000fe2000fffe0ff */
[----:B------:R-:W-:Y:S01]  /*53f0*/  R2UR UR16, R164 ;  /* 0x00000000a41072ca */ /* 0x000fe200000e0000 */
[----:B------:R-:W-:Y:S01]  /*5400*/  @!UP0 UIADD3 UR8, UPT, UPT, UR21, 0x6200, URZ ;  /* 0x0000620015088890 */ /* 0x000fe2000fffe0ff */
[----:B------:R-:W-:Y:S01]  /*5410*/  ISETP.NE.AND P0, PT, R14, 0x2, PT ;  /* 0x000000020e00780c */ /* 0x000fe20003f05270 */
[----:B------:R-:W-:Y:S01]  /*5420*/  @!UP0 UIADD3 UR9, UPT, UPT, UR21, 0x68, URZ ;  /* 0x0000006815098890 */ /* 0x000fe2000fffe0ff */
[----:B------:R-:W-:Y:S01]  /*5430*/  @!P1 R2UR UR4, R0 ;  /* 0x00000000000492ca */ /* 0x000fe200000e0000 */
[----:B------:R-:W-:Y:S01]  /*5440*/  VOTEU.ALL UP0, P1 ;  /* 0x0000000000ff7886 */ /* 0x000fe20000800000 */
[----:B------:R-:W-:Y:S01]  /*5450*/  UMOV UR11, UR35 ;  /* 0x00000023000b7c82 */ /* 0x000fe20008000000 */
[----:B------:R-:W-:Y:S01]  /*5460*/  UMOV UR12, UR36 ;  /* 0x00000024000c7c82 */ /* 0x000fe20008000000 */
[----:B------:R-:W-:Y:S01]  /*5470*/  SEL R0, RZ, 0x1, P0 ;  /* 0x00000001ff007807 */ /* 0x000fe20000000000 */
[----:B------:R-:W-:Y:S01]  /*5480*/  UPLOP3.LUT UP3, UPT, UPT, UPT, UPT, 0x80, 0x8 ;  /* 0x000000000008789c */ /* 0x000fe20003f6f070 */
[----:B------:R-:W-:Y:S01]  /*5490*/  IMAD.U32 R8, RZ, RZ, UR5 ;  /* 0x00000005ff087e24 */ /* 0x000fe2000f8e00ff */
[----:B------:R-:W-:Y:S01]  /*54a0*/  LOP3.LUT R15, R15, 0x1, RZ, 0x3c, !PT ;  /* 0x000000010f0f7812 */ /* 0x000fe200078e3cff */
[----:B------:R-:W-:Y:S01]  /*54b0*/  UMOV UR36, UR29 ;  /* 0x0000001d00247c82 */ /* 0x000fe20008000000 */
[----:B------:R-:W-:Y:S01]  /*54c0*/  LOP3.LUT R13, R13, R0, RZ, 0x3c, !PT ;  /* 0x000000000d0d7212 */ /* 0x000fe200078e3cff */
[----:B------:R-:W-:Y:S01]  /*54d0*/  UIADD3 UR20, UPT, UPT, UR13, UR16, URZ ;  /* 0x000000100d147290 */ /* 0x000fe2000fffe0ff */
[----:B------:R-:W-:Y:S01]  /*54e0*/  SEL R14, R14, RZ, P0 ;  /* 0x000000ff0e0e7207 */ /* 0x000fe20000000000 */
[----:B------:R-:W-:Y:S01]  /*54f0*/  UIADD3 UR16, UPT, UPT, UR14, UR61, URZ ;  /* 0x0000003d0e107290 */ /* 0x000fe2000fffe0ff */
[----:B------:R-:W-:Y:S01]  /*5500*/  IMAD.U32 R9, RZ, RZ, UR4 ;  /* 0x00000004ff097e24 */ /* 0x000fe2000f8e00ff */
[----:B------:R-:W-:Y:S04]  /*5510*/  @!P1 R2UR UR4, R8 ;  /* 0x00000000080492ca */ /* 0x000fe800000e0000 */
[----:B------:R-:W-:Y:S11]  /*5520*/  @!P1 R2UR UR5, R9 ;  /* 0x00000000090592ca */ /* 0x000ff600000e0000 */
[----:B------:R-:W-:Y:S02]  /*5530*/  @!UPT UIADD3 URZ, UPT, UPT, URZ, URZ, URZ ;  /* 0x000000fffffff290 */ /* 0x000fe4000fffe0ff */
[----:B------:R3:W-:Y:S01]  /*5540*/  @!UP0 UTMALDG.3D [UR8], [UR4], desc[UR6] ;  /* 0x00000608040085b4 */ /* 0x0007e20008011000 */
[----:B------:R3:W-:Y:S01]  /*5550*/  @!P1 SYNCS.ARRIVE.TRANS64.RED.A0TR RZ, [UR21+0x68], R7 ;  /* 0x00006807ffff99a7 */ /* 0x0007e20008300415 */
[----:B------:R-:W-:Y:S01]  /*5560*/  SYNCS.ARRIVE.TRANS64.RED.A1T0 RZ, [UR37], RZ ;  /* 0x000000ffffff79a7 */ /* 0x000fe20008100425 */
[----:B------:R-:W-:Y:S05]  /*5570*/  BRA.U UP1, `(.L_x_95) ;  /* 0xfffffff101687547 */ /* 0x000fea000b83ffff */
[----:B------:R-:W-:-:S04]  /*5580*/  SHF.L.U32 R3, R15, 0x1f, RZ ;  /* 0x0000001f0f037819 */ /* 0x000fc800000006ff */
[----:B------:R-:W1:Y:S02]  /*5590*/  SYNCS.PHASECHK.TRANS64.TRYWAIT P0, [UR21+0x70], R3 ;  /* 0x00007003ff0075a7 */ /* 0x000e640008001115 */
[----:B-1----:R-:W-:Y:S05]  /*55a0*/  @!P0 BRA `(.L_x_96) ;  /* 0x0000007000b08947 */ /* 0x002fea0003800000 */
.L_x_184:
[----:B------:R-:W4:Y:S02]  /*55b0*/  SYNCS.PHASECHK.TRANS64.TRYWAIT P0, [UR21+0x78], R3 ;  /* 0x00007803ff0075a7 */ /* 0x000f240008001115 */
[----:B----4-:R-:W-:Y:S05]  /*55c0*/  @!P0 BRA `(.L_x_97) ;  /* 0x0000007000c08947 */ /* 0x010fea0003800000 */
.L_x_186:
[----:B------:R-:W4:Y:S02]  /*55d0*/  SYNCS.PHASECHK.TRANS64.TRYWAIT P0, [UR21+0x80], R3 ;  /* 0x00008003ff0075a7 */ /* 0x000f240008001115 */
[----:B----4-:R-:W-:Y:S05]  /*55e0*/  @!P0 BRA `(.L_x_98) ;  /* 0x0000007000d08947 */ /* 0x010fea0003800000 */
.L_x_188:
[----:B-1----:R-:W-:-:S07]  /*55f0*/  MOV R0, UR21 ;  /* 0x0000001500007c02 */ /* 0x002fce0008000f00 */
.L_x_99:
[----:B-1----:R-:W-:-:S04]  /*5600*/  SHF.L.U32 R3, R15, 0x1f, RZ ;  /* 0x0000001f0f037819 */ /* 0x002fc800000006ff */
[----:B------:R1:W4:Y:S03]  /*5610*/  SYNCS.PHASECHK.TRANS64.TRYWAIT P0, [R0+URZ+0x88], R3 ;  /* 0x00008803000075a7 */ /* 0x00032600080011ff */
[----:B----4-:R-:W-:Y:S05]  /*5620*/  @!P0 NANOSLEEP.SYNCS 0x989680 ;  /* 0x009896800000895d */ /* 0x010fea0003900000 */
[----:B------:R-:W4:Y:S02]  /*5630*/  @!P0 SYNCS.PHASECHK.TRANS64 P0, [R0+URZ+0x88], R3 ;  /* 0x00008803000085a7 */ /* 0x000f2400080010ff */
[----:B--234-:R-:W-:Y:S05]  /*5640*/  @P0 EXIT ;  /* 0x000000000000094d */ /* 0x01cfea0003800000 */
[----:B------:R-:W-:Y:S05]  /*5650*/  BRA `(.L_x_99) ;  /* 0xfffffffc00e87947 */ /* 0x000fea000383ffff */
.L_x_84:
[----:B------:R-:W-:-:S06]  /*5660*/  UISETP.GE.AND UP0, UPT, UR25, 0x4, UPT ;  /* 0x000000041900788c */ /* 0x000fcc000bf06270 */
[----:B------:R-:W-:-:S13]  /*5670*/  PLOP3.LUT P0, PT, PT, PT, UP0, 0x80, 0x8 ;  /* 0x000000000008781c */ /* 0x000fda0003f0f008 */
[----:B-1----:R-:W-:Y:S05]  /*5680*/  @!P0 EXIT ;  /* 0x000000000000894d */ /* 0x002fea0003800000 */
[----:B------:R-:W-:Y:S01]  /*5690*/  BAR.SYNC.DEFER_BLOCKING 0x6, 0xa0 ;  /* 0x0182800000007b1d */ /* 0x000fe20000010000 */
[C---:B------:R-:W-:Y:S01]  /*56a0*/  IMAD.SHL.U32 R4, R174.reuse, 0x40, RZ ;  /* 0x00000040ae047824 */ /* 0x040fe200078e00ff */
[C---:B------:R-:W-:Y:S01]  /*56b0*/  LOP3.LUT R178, R174.reuse, 0x60, RZ, 0xc0, !PT ;  /* 0x00000060aeb27812 */ /* 0x040fe200078ec0ff */
[C---:B------:R-:W-:Y:S01]  /*56c0*/  IMAD.SHL.U32 R137, R174.reuse, 0x8, RZ ;  /* 0x00000008ae897824 */ /* 0x040fe200078e00ff */
[C---:B------:R-:W-:Y:S01]  /*56d0*/  LOP3.LUT R176, R174.reuse, 0x2, RZ, 0xc0, !PT ;  /* 0x00000002aeb07812 */ /* 0x040fe200078ec0ff */
[----:B------:R-:W-:Y:S01]  /*56e0*/  IMAD.U32 R69, R174, 0x10000, RZ ;  /* 0x00010000ae457824 */ /* 0x000fe200078e00ff */
[----:B------:R-:W-:Y:S02]  /*56f0*/  UMOV UR44, 0x400 ;  /* 0x00000400002c7882 */ /* 0x000fe40000000000 */
[----:B------:R-:W1:Y:S01]  /*5700*/  LDC.64 R158, c[0x0][0x888] ;  /* 0x00022200ff9e7b82 */ /* 0x000e620000000a00 */
[----:B------:R-:W-:Y:S01]  /*5710*/  ULEA UR44, UR45, UR44, 0x18 ;  /* 0x0000002c2d2c7291 */ /* 0x000fe2000f8ec0ff */
[----:B------:R-:W-:Y:S01]  /*5720*/  LOP3.LUT R6, R4, 0x180, RZ, 0xc0, !PT ;  /* 0x0000018004067812 */ /* 0x000fe200078ec0ff */
[----:B------:R-:W-:Y:S01]  /*5730*/  HFMA2 R68, -RZ, RZ, 0, 0 ;  /* 0x00000000ff447431 */ /* 0x000fe200000001ff */
[----:B------:R-:W-:Y:S01]  /*5740*/  LOP3.LUT R69, R69, 0x600000, RZ, 0xc0, !PT ;  /* 0x0060000045457812 */ /* 0x000fe200078ec0ff */
[----:B------:R-:W-:Y:S01]  /*5750*/  UIADD3 UR4, UPT, UPT, UR44, 0x8200, URZ ;  /* 0x000082002c047890 */ /* 0x000fe2000fffe0ff */
[----:B------:R-:W-:Y:S01]  /*5760*/  LOP3.LUT R137, R6, 0x30, R137, 0xf8, !PT ;  /* 0x0000003006897812 */ /* 0x000fe200078ef889 */
[----:B------:R-:W-:Y:S01]  /*5770*/  IMAD.MOV.U32 R172, RZ, RZ, RZ ;  /* 0x000000ffffac7224 */ /* 0x000fe200078e00ff */
[----:B------:R-:W2:Y:S01]  /*5780*/  LDC.64 R160, c[0x0][0x890] ;  /* 0x00022400ffa07b82 */ /* 0x000ea20000000a00 */
[----:B------:R-:W-:Y:S01]  /*5790*/  LOP3.LUT R174, R174, 0x4, RZ, 0xc0, !PT ;  /* 0x00000004aeae7812 */ /* 0x000fe200078ec0ff */
[----:B------:R-:W-:Y:S01]  /*57a0*/  IMAD.MOV.U32 R166, RZ, RZ, RZ ;  /* 0x000000ffffa67224 */ /* 0x000fe200078e00ff */
[----:B------:R-:W-:-:S02]  /*57b0*/  LOP3.LUT R137, R137, 0x1e40, R4, 0xf8, !PT ;  /* 0x00001e4089897812 */ /* 0x000fc400078ef804 */
[----:B------:R-:W-:Y:S01]  /*57c0*/  CS2R R170, SRZ ;  /* 0x0000000000aa7805 */ /* 0x000fe2000001ff00 */
[----:B------:R-:W-:Y:S01]  /*57d0*/  IMAD.MOV.U32 R169, RZ, RZ, RZ ;  /* 0x000000ffffa97224 */ /* 0x000fe200078e00ff */
[----:B------:R-:W-:Y:S01]  /*57e0*/  IADD3 R173, PT, PT, -R174, 0x2, RZ ;  /* 0x00000002aead7810 */ /* 0x000fe20007ffe1ff */
[----:B------:R-:W-:Y:S01]  /*57f0*/  IMAD.MOV R168, RZ, RZ, -R176 ;  /* 0x000000ffffa87224 */ /* 0x000fe200078e0ab0 */
[----:B------:R-:W3:Y:S01]  /*5800*/  LDC.64 R156, c[0x0][0x8b0] ;  /* 0x00022c00ff9c7b82 */ /* 0x000ee20000000a00 */
[----:B------:R-:W4:Y:S01]  /*5810*/  LDS R0, [UR44+0x130] ;  /* 0x0001302cff007984 */ /* 0x000f220008000800 */
[----:B------:R-:W-:Y:S01]  /*5820*/  IADD3 R175, PT, PT, R137, UR44, RZ ;  /* 0x0000002c89af7c10 */ /* 0x000fe2000fffe0ff */
[----:B------:R-:W-:Y:S01]  /*5830*/  IMAD.MOV R167, RZ, RZ, -R174 ;  /* 0x000000ffffa77224 */ /* 0x000fe200078e0aae */
[----:B------:R-:W-:Y:S01]  /*5840*/  MOV R177, UR4 ;  /* 0x0000000400b17c02 */ /* 0x000fe20008000f00 */
[----:B------:R-:W1:Y:S02]  /*5850*/  LDCU UR58, c[0x0][0x370] ;  /* 0x00006e00ff3a77ac */ /* 0x000e640008000800 */
[----:B------:R-:W-:Y:S01]  /*5860*/  VIADD R175, R175, 0x200 ;  /* 0x00000200afaf7836 */ /* 0x000fe20000000000 */
[----:B------:R-:W1:Y:S01]  /*5870*/  LDC.64 R138, c[0x0][0x8a8] ;  /* 0x00022a00ff8a7b82 */ /* 0x000e620000000a00 */
[----:B------:R-:W1:Y:S01]  /*5880*/  LDCU.64 UR62, c[0x0][0x348] ;  /* 0x00006900ff3e77ac */ /* 0x000e620008000a00 */
[----:B------:R-:W1:Y:S01]  /*5890*/  LDCU UR43, c[0x0][0xb0c] ;  /* 0x00016180ff2b77ac */ /* 0x000e620008000800 */
[----:B------:R-:W1:Y:S01]  /*58a0*/  LDCU UR39, c[0x0][0xb30] ;  /* 0x00016600ff2777ac */ /* 0x000e620008000800 */
[----:B------:R-:W1:Y:S01]  /*58b0*/  LDCU.64 UR56, c[0x0][0x888] ;  /* 0x00011100ff3877ac */ /* 0x000e620008000a00 */
[----:B------:R-:W1:Y:S01]  /*58c0*/  LDCU.64 UR40, c[0x0][0xb28] ;  /* 0x00016500ff2877ac */ /* 0x000e620008000a00 */
[----:B------:R-:W1:Y:S01]  /*58d0*/  LDCU.128 UR52, c[0x0][0xb10] ;  /* 0x00016200ff3477ac */ /* 0x000e620008000c00 */
[----:B------:R-:W1:Y:S01]  /*58e0*/  LDCU UR47, c[0x0][0x374] ;  /* 0x00006e80ff2f77ac */ /* 0x000e620008000800 */
[----:B------:R-:W-:Y:S01]  /*58f0*/  UIADD3 UR60, UPT, UPT, UR44, 0x200, URZ ;  /* 0x000002002c3c7890 */ /* 0x000fe2000fffe0ff */
[----:B--2-4-:R-:W-:-:S11]  /*5900*/  IMAD.IADD R69, R0, 0x1, R69 ;  /* 0x0000000100457824 */ /* 0x014fd600078e0245 */
.L_x_144:
[C---:B------:R-:W-:Y:S02]  /*5910*/  LEA R3, R166.reuse, UR44, 0x3 ;  /* 0x0000002ca6037c11 */ /* 0x040fe4000f8e18ff */
[----:B------:R-:W-:Y:S02]  /*5920*/  SHF.L.U32 R0, R171, 0x1f, RZ ;  /* 0x0000001fab007819 */ /* 0x000fe400000006ff */
[----:B------:R-:W-:Y:S02]  /*5930*/  LEA R5, R166, UR44, 0x4 ;  /* 0x0000002ca6057c11 */ /* 0x000fe4000f8e20ff */
[----:B------:R-:W2:Y:S02]  /*5940*/  SYNCS.PHASECHK.TRANS64.TRYWAIT P0, [R3+URZ+0xa0], R0 ;  /* 0x0000a000030075a7 */ /* 0x000ea400080011ff */
[----:B-12---:R-:W-:Y:S05]  /*5950*/  @!P0 BRA `(.L_x_100) ;  /* 0x00000070000c8947 */ /* 0x006fea0003800000 */
.L_x_189:
[----:B------:R-:W4:Y:S01]  /*5960*/  LDS.128 R4, [R5+0x110] ;  /* 0x0001100005047984 */ /* 0x000f220000000c00 */
[----:B------:R-:W-:Y:S01]  /*5970*/  UISETP.GE.AND UP0, UPT, UR42, 0x1, UPT ;  /* 0x000000012a00788c */ /* 0x000fe2000bf06270 */
[----:B------:R-:W-:Y:S01]  /*5980*/  @!PT LDS RZ, [RZ] ;  /* 0x00000000fffff984 */ /* 0x000fe20000000800 */
[----:B------:R-:W-:Y:S01]  /*5990*/  @!PT LDS RZ, [RZ] ;  /* 0x00000000fffff984 */ /* 0x000fe20000000800 */
[----:B------:R-:W-:Y:S01]  /*59a0*/  @!PT LDS RZ, [RZ] ;  /* 0x00000000fffff984 */ /* 0x000fe20000000800 */
[----:B------:R-:W-:Y:S01]  /*59b0*/  @!PT LDS RZ, [RZ] ;  /* 0x00000000fffff984 */ /* 0x000fe20000000800 */
[----:B------:R1:W-:Y:S06]  /*59c0*/  MEMBAR.ALL.CTA ;  /* 0x0000000000007992 */ /* 0x0003ec0000008000 */
[----:B-1----:R-:W1:Y:S01]  /*59d0*/  FENCE.VIEW.ASYNC.S ;  /* 0x00000000000073c6 */ /* 0x002e620000000000 */
[----:B----4-:R-:W-:Y:S11]  /*59e0*/  LOP3.LUT P0, RZ, R6, 0x1, RZ, 0xc0, !PT ;  /* 0x0000000106ff7812 */ /* 0x010ff6000780c0ff */
[----:B------:R-:W-:Y:S02]  /*59f0*/  @!UPT UIADD3 URZ, UPT, UPT, URZ, URZ, URZ ;  /* 0x000000fffffff290 */ /* 0x000fe4000fffe0ff */
[----:B-1----:R-:W-:Y:S01]  /*5a00*/  VOTEU.ANY UP1, P0 ;  /* 0x0000000000ff7886 */ /* 0x002fe20000020100 */
[----:B------:R-:W-:Y:S01]  /*5a10*/  PLOP3.LUT P0, PT, PT, PT, UP1, 0x80, 0x8 ;  /* 0x000000000008781c */ /* 0x000fe20003f0f018 */
[----:B------:R-:W-:Y:S11]  /*5a20*/  UP2UR UR46, UPR, URZ, 0x2 ;  /* 0x00000002ff2e7883 */ /* 0x000ff60008000000 */
[----:B------:R-:W-:Y:S01]  /*5a30*/  @!UPT UIADD3 URZ, UPT, UPT, URZ, URZ, URZ ;  /* 0x000000fffffff290 */ /* 0x000fe2000fffe0ff */
[----:B--2---:R-:W-:Y:S02]  /*5a40*/  @P0 SHF.R.U32.HI R0, RZ, 0x10, R5 ;  /* 0x00000010ff000819 */ /* 0x004fe40000011605 */
        /* <DEDUP_REMOVED lines=12> */
[----:B------:R-:W2:Y:S01]  /*5b10*/  LDCU UR12, c[0x0][0xb20] ;  /* 0x00016400ff0c77ac */ /* 0x000ea20008000800 */
[----:B------:R-:W-:Y:S02]  /*5b20*/  UIMAD.WIDE.U32 UR4, UR47, UR55, URZ ;  /* 0x000000372f0472a5 */ /* 0x000fe4000f8e00ff */
[----:B------:R-:W-:Y:S02]  /*5b30*/  UIMAD.WIDE.U32 UR6, UR58, UR52, URZ ;  /* 0x000000343a0672a5 */ /* 0x000fe4000f8e00ff */
[----:B------:R-:W-:Y:S02]  /*5b40*/  UISETP.NE.AND UP0, UPT, UR54, 0x1, UPT ;  /* 0x000000013600788c */ /* 0x000fe4000bf05270 */
[----:B------:R-:W-:Y:S02]  /*5b50*/  UIMAD.WIDE.U32 UR8, UR37, UR55, URZ ;  /* 0x00000037250872a5 */ /* 0x000fe4000f8e00ff */
[----:B------:R-:W-:Y:S02]  /*5b60*/  UIMAD.WIDE.U32 UR10, UR38, UR52, URZ ;  /* 0x00000034260a72a5 */ /* 0x000fe4000f8e00ff */
[----:B------:R-:W-:Y:S02]  /*5b70*/  UISETP.NE.AND UP1, UPT, UR43, 0x1, UPT ;  /* 0x000000012b00788c */ /* 0x000fe4000bf25270 */
[----:B------:R-:W-:Y:S01]  /*5b80*/  UISETP.NE.AND UP2, UPT, UR42, 0x1, UPT ;  /* 0x000000012a00788c */ /* 0x000fe2000bf45270 */
[----:B------:R-:W-:Y:S02]  /*5b90*/  UMOV UR4, UR5 ;  /* 0x0000000500047c82 */ /* 0x000fe40008000000 */
[----:B--2---:R-:W-:Y:S03]  /*5ba0*/  USHF.R.U32.HI UR5, URZ, UR12, UR4 ;  /* 0x0000000cff057299 */ /* 0x004fe60008011604 */
[----:B------:R-:W-:Y:S02]  /*5bb0*/  UMOV UR4, UR7 ;  /* 0x0000000700047c82 */ /* 0x000fe40008000000 */
[----:B------:R-:W-:Y:S02]  /*5bc0*/  USHF.R.U32.HI UR7, URZ, UR53, UR4 ;  /* 0x00000035ff077299 */ /* 0x000fe40008011604 */
[----:B------:R-:W-:Y:S02]  /*5bd0*/  USEL UR4, UR47, UR5, !UP0 ;  /* 0x000000052f047287 */ /* 0x000fe4000c000000 */
[----:B------:R-:W-:Y:S01]  /*5be0*/  USEL UR7, UR58, UR7, !UP1 ;  /* 0x000000073a077287 */ /* 0x000fe2000c800000 */
[----:B------:R-:W-:Y:S01]  /*5bf0*/  UMOV UR5, UR9 ;  /* 0x0000000900057c82 */ /* 0x000fe20008000000 */
[----:B------:R-:W-:Y:S02]  /*5c00*/  UIMAD.WIDE.U32 UR8, UR4, UR40, URZ ;  /* 0x00000028040872a5 */ /* 0x000fe4000f8e00ff */
[----:B------:R-:W-:Y:S03]  /*5c10*/  USHF.R.U32.HI UR6, URZ, UR12, UR5 ;  /* 0x0000000cff067299 */ /* 0x000fe60008011605 */
[----:B------:R-:W-:Y:S01]  /*5c20*/  UMOV UR5, UR11 ;  /* 0x0000000b00057c82 */ /* 0x000fe20008000000 */
[----:B------:R-:W-:Y:S02]  /*5c30*/  UIMAD.WIDE.U32 UR10, UR7, UR40, URZ ;  /* 0x00000028070a72a5 */ /* 0x000fe4000f8e00ff */
[----:B------:R-:W-:Y:S02]  /*5c40*/  USHF.R.U32.HI UR12, URZ, UR53, UR5 ;  /* 0x00000035ff0c7299 */ /* 0x000fe40008011605 */
[----:B------:R-:W-:Y:S01]  /*5c50*/  USEL UR6, UR37, UR6, !UP0 ;  /* 0x0000000625067287 */ /* 0x000fe2000c000000 */
[----:B------:R-:W-:Y:S02]  /*5c60*/  UMOV UR5, UR9 ;  /* 0x0000000900057c82 */ /* 0x000fe40008000000 */
[----:B------:R-:W-:Y:S01]  /*5c70*/  UMOV UR10, UR11 ;  /* 0x0000000b000a7c82 */ /* 0x000fe20008000000 */
[----:B------:R-:W-:Y:S02]  /*5c80*/  @UP2 USHF.R.U32.HI UR4, URZ, UR41, UR5 ;  /* 0x00000029ff042299 */ /* 0x000fe40008011605 */
[----:B------:R-:W-:Y:S02]  /*5c90*/  @UP2 USHF.R.U32.HI UR7, URZ, UR41, UR10 ;  /* 0x00000029ff072299 */ /* 0x000fe4000801160a */
[----:B------:R-:W-:Y:S02]  /*5ca0*/  UIMAD UR4, UR42, UR4, URZ ;  /* 0x000000042a0472a4 */ /* 0x000fe4000f8e02ff */
        /* <DEDUP_REMOVED lines=8> */
[----:B------:R-:W-:Y:S02]  /*5d30*/  USEL UR11, UR6, UR4, !UP2 ;  /* 0x00000004060b7287 */ /* 0x000fe4000d000000 */
[----:B------:R-:W-:Y:S02]  /*5d40*/  UIADD3 UR8, UPT, UPT, -UR5, URZ, URZ ;  /* 0x000000ff05087290 */ /* 0x000fe4000fffe1ff */
[----:B------:R-:W-:Y:S01]  /*5d50*/  UIADD3 UR10, UPT, UPT, -UR11, URZ, URZ ;  /* 0x000000ff0b0a7290 */ /* 0x000fe2000fffe1ff */
[----:B------:R-:W-:Y:S01]  /*5d60*/  @!UP0 UMOV UR4, UR9 ;  /* 0x0000000900048c82 */ /* 0x000fe20008000000 */
[----:B------:R-:W-:Y:S02]  /*5d70*/  UIADD3 UR9, UPT, UPT, -UR6, URZ, URZ ;  /* 0x000000ff06097290 */ /* 0x000fe4000fffe1ff */
[----:B------:R-:W-:Y:S02]  /*5d80*/  @!UP0 USHF.R.U32.HI UR4, URZ, UR41, UR4 ;  /* 0x00000029ff048299 */ /* 0x000fe40008011604 */
[----:B------:R-:W-:Y:S02]  /*5d90*/  UIMAD UR10, UR42, UR10, UR6 ;  /* 0x0000000a2a0a72a4 */ /* 0x000fe4000f8e0206 */
[----:B------:R-:W-:Y:S04]  /*5da0*/  @!UP0 USEL UR4, UR5, UR4, !UP2 ;  /* 0x0000000405048287 */ /* 0x000fe8000d000000 */
[----:B------:R-:W-:Y:S02]  /*5db0*/  @!UP0 UIMAD UR10, UR7, UR10, UR4 ;  /* 0x0000000a070a82a4 */ /* 0x000fe4000f8e0204 */
[----:B------:R-:W-:Y:S02]  /*5dc0*/  @!UP0 UIADD3 UR11, UPT, UPT, UR11, -UR4, URZ ;  /* 0x800000040b0b8290 */ /* 0x000fe4000fffe0ff */
[----:B------:R-:W-:Y:S02]  /*5dd0*/  UIMAD UR7, UR43, UR8, UR38 ;  /* 0x000000082b0772a4 */ /* 0x000fe4000f8e0226 */
[----:B------:R-:W-:Y:S02]  /*5de0*/  @!UP0 UIMAD UR6, UR11, UR42, UR5 ;  /* 0x0000002a0b0682a4 */ /* 0x000fe4000f8e0205 */
[----:B------:R-:W-:Y:S01]  /*5df0*/  UIMAD UR4, UR54, UR9, UR37 ;  /* 0x00000009360472a4 */ /* 0x000fe2000f8e0225 */
[----:B------:R-:W-:Y:S02]  /*5e00*/  @!UP0 UMOV UR5, UR10 ;  /* 0x0000000a00058c82 */ /* 0x000fe40008000000 */
[----:B------:R-:W-:Y:S02]  /*5e10*/  UIMAD UR38, UR5, UR43, UR7 ;  /* 0x0000002b052672a4 */ /* 0x000fe4000f8e0207 */
[----:B------:R-:W-:Y:S11]  /*5e20*/  UIMAD UR37, UR6, UR54, UR4 ;  /* 0x00000036062572a4 */ /* 0x000ff6000f8e0204 */
[----:B------:R-:W-:Y:S01]  /*5e30*/  @!UPT UIADD3 URZ, UPT, UPT, URZ, URZ, URZ ;  /* 0x000000fffffff290 */ /* 0x000fe2000fffe0ff */
.L_x_101:
[----:B------:R-:W-:Y:S01]  /*5e40*/  UISETP.NE.AND UP0, UPT, UR39, 0x1, UPT ;  /* 0x000000012700788c */ /* 0x000fe2000bf05270 */
[----:B------:R-:W-:Y:S01]  /*5e50*/  IADD3 R166, PT, PT, R166, 0x1, RZ ;  /* 0x00000001a6a67810 */ /* 0x000fe20007ffe0ff */
[----:B------:R-:W-:Y:S02]  /*5e60*/  USHF.L.U32 UR50, UR16, 0x7, URZ ;  /* 0x0000000710327899 */ /* 0x000fe400080006ff */
[----:B------:R-:W-:Y:S07]  /*5e70*/  USHF.L.U32 UR49, UR20, 0x8, URZ ;  /* 0x0000000814317899 */ /* 0x000fee00080006ff */
[----:B------:R-:W2:Y:S01]  /*5e80*/  @!UP0 LDCU.128 UR12, c[0x0][0xb10] ;  /* 0x00016200ff0c87ac */ /* 0x000ea20008000c00 */
[----:B------:R-:W4:Y:S01]  /*5e90*/  @!UP0 LDCU UR5, c[0x0][0xb0c] ;  /* 0x00016180ff0587ac */ /* 0x000f220008000800 */
[----:B------:R-:W3:Y:S01]  /*5ea0*/  @!UP0 LDCU UR10, c[0x0][0xb20] ;  /* 0x00016400ff0a87ac */ /* 0x000ee20008000800 */
[----:B--2---:R-:W-:Y:S02]  /*5eb0*/  UIMAD.WIDE.U32 UR8, UR38, UR12, URZ ;  /* 0x0000000c260872a5 */ /* 0x004fe4000f8e00ff */
[----:B------:R-:W-:Y:S02]  /*5ec0*/  UIMAD.WIDE.U32 UR6, UR37, UR15, URZ ;  /* 0x0000000f250672a5 */ /* 0x000fe4000f8e00ff */
[----:B------:R-:W-:Y:S03]  /*5ed0*/  @!UP0 UISETP.NE.AND UP1, UPT, UR14, 0x1, UPT ;  /* 0x000000010e00888c */ /* 0x000fe6000bf25270 */
[----:B------:R-:W-:Y:S01]  /*5ee0*/  @!UP0 UMOV UR4, UR9 ;  /* 0x0000000900048c82 */ /* 0x000fe20008000000 */
[----:B----4-:R-:W-:Y:S02]  /*5ef0*/  @!UP0 UISETP.NE.AND UP2, UPT, UR5, 0x1, UPT ;  /* 0x000000010500888c */ /* 0x010fe4000bf45270 */
[----:B------:R-:W-:Y:S01]  /*5f00*/  @!UP0 USHF.R.U32.HI UR4, URZ, UR13, UR4 ;  /* 0x0000000dff048299 */ /* 0x000fe20008011604 */
[----:B------:R-:W-:Y:S02]  /*5f10*/  @!UP0 UMOV UR6, UR7 ;  /* 0x0000000700068c82 */ /* 0x000fe40008000000 */
[----:B---3--:R-:W-:Y:S02]  /*5f20*/  @!UP0 USHF.R.U32.HI UR6, URZ, UR10, UR6 ;  /* 0x0000000aff068299 */ /* 0x008fe40008011606 */
[----:B------:R-:W-:Y:S02]  /*5f30*/  @!UP0 USEL UR7, UR38, UR4, !UP2 ;  /* 0x0000000426078287 */ /* 0x000fe4000d000000 */
[----:B------:R-:W-:Y:S04]  /*5f40*/  @!UP0 USEL UR6, UR37, UR6, !UP1 ;  /* 0x0000000625068287 */ /* 0x000fe8000c800000 */
[----:B------:R-:W-:Y:S02]  /*5f50*/  @!UP0 UIADD3 UR4, UPT, UPT, -UR7, UR6, URZ ;  /* 0x0000000607048290 */ /* 0x000fe4000fffe1ff */
[----:B------:R-:W-:Y:S02]  /*5f60*/  @!UP0 UIADD3 UR6, UPT, UPT, UR7, -UR6, URZ ;  /* 0x8000000607068290 */ /* 0x000fe4000fffe0ff */
[----:B------:R-:W-:Y:S02]  /*5f70*/  @!UP0 UIMAD UR38, UR4, UR5, UR38 ;  /* 0x00000005042682a4 */ /* 0x000fe4000f8e0226 */
[----:B------:R-:W-:Y:S02]  /*5f80*/  @!UP0 UIMAD UR37, UR6, UR14, UR37 ;  /* 0x0000000e062582a4 */ /* 0x000fe4000f8e0225 */
[----:B------:R-:W-:Y:S09]  /*5f90*/  ULOP3.LUT UP0, URZ, UR60, 0x1b0, URZ, 0xc0, !UPT ;  /* 0x000001b03cff7892 */ /* 0x000ff2000f80c0ff */
[----:B------:R-:W-:Y:S05]  /*5fa0*/  BRA.U !UP0, `(.L_x_102) ;  /* 0x0000000108407547 */ /* 0x000fea000b800000 */
[----:B------:R-:W2:Y:S01]  /*5fb0*/  LDCU.64 UR8, c[0x4][0x88] ;  /* 0x01001100ff0877ac */ /* 0x000ea20008000a00 */
[----:B------:R-:W-:Y:S01]  /*5fc0*/  MOV R3, 0x0 ;  /* 0x0000000000037802 */ /* 0x000fe20000000f00 */
[----:B------:R-:W-:Y:S02]  /*5fd0*/  HFMA2 R12, -RZ, RZ, 0, 5.9604644775390625e-08 ;  /* 0x00000001ff0c7431 */ /* 0x000fe400000001ff */
[----:B------:R-:W-:Y:S02]  /*5fe0*/  IMAD.MOV.U32 R8, RZ, RZ, 0x70 ;  /* 0x00000070ff087424 */ /* 0x000fe400078e00ff */
[----:B------:R-:W-:Y:S01]  /*5ff0*/  IMAD.MOV.U32 R13, RZ, RZ, RZ ;  /* 0x000000ffff0d7224 */ /* 0x000fe200078e00ff */
[----:B------:R-:W3:Y:S01]  /*6000*/  LDCU.64 UR6, c[0x4][0x90] ;  /* 0x01001200ff0677ac */ /* 0x000ee20008000a00 */
[----:B------:R-:W4:Y:S01]  /*6010*/  LDC.64 R2, c[0x4][R3] ;  /* 0x0100000003027b82 */ /* 0x000f220000000a00 */
[----:B------:R-:W1:Y:S01]  /*6020*/  LDCU.64 UR4, c[0x4][0x8] ;  /* 0x01000100ff0477ac */ /* 0x000e620008000a00 */
[----:B--2---:R-:W-:Y:S01]  /*6030*/  MOV R5, UR9 ;  /* 0x0000000900057c02 */ /* 0x004fe20008000f00 */
[----:B------:R-:W-:Y:S01]  /*6040*/  IMAD.U32 R4, RZ, RZ, UR8 ;  /* 0x00000008ff047e24 */ /* 0x000fe2000f8e00ff */
[----:B---3--:R-:W-:Y:S01]  /*6050*/  MOV R7, UR7 ;  /* 0x0000000700077c02 */ /* 0x008fe20008000f00 */
[----:B------:R-:W-:Y:S01]  /*6060*/  IMAD.U32 R6, RZ, RZ, UR6 ;  /* 0x00000006ff067e24 */ /* 0x000fe2000f8e00ff */
[----:B-1----:R-:W-:Y:S01]  /*6070*/  MOV R11, UR5 ;  /* 0x00000005000b7c02 */ /* 0x002fe20008000f00 */
[----:B------:R-:W-:Y:S02]  /*6080*/  IMAD.U32 R10, RZ, RZ, UR4 ;  /* 0x00000004ff0a7e24 */ /* 0x000fe4000f8e00ff */
[----:B------:R-:W-:Y:S07]  /*6090*/  LEPC R20, `(.L_x_102) ;  /* 0x000000001014794e */ /* 0x000fee0000000000 */
[----:B----45:R-:W-:Y:S05]  /*60a0*/  CALL.ABS.NOINC R2 ;  /* 0x0000000002007343 */ /* 0x030fea0003c00000 */
.L_x_102:
[----:B------:R-:W-:Y:S01]  /*60b0*/  LOP3.LUT P0, RZ, R177, 0x1b0, RZ, 0xc0, !PT ;  /* 0x000001b0b1ff7812 */ /* 0x000fe2000780c0ff */
[----:B------:R-:W-:Y:S11]  /*60c0*/  BSSY.RECONVERGENT B6, `(.L_x_103) ;  /* 0x0000013000067945 */ /* 0x000ff60003800200 */
[----:B------:R-:W-:Y:S01]  /*60d0*/  @!UPT UIADD3 URZ, UPT, UPT, URZ, URZ, URZ ;  /* 0x000000fffffff290 */ /* 0x000fe2000fffe0ff */
[----:B------:R-:W-:Y:S05]  /*60e0*/  @!P0 BRA `(.L_x_104) ;  /* 0x0000000000408947 */ /* 0x000fea0003800000 */
        /* <DEDUP_REMOVED lines=16> */
.L_x_104:
[----:B------:R-:W-:Y:S05]  /*61f0*/  BSYNC.RECONVERGENT B6 ;  /* 0x0000000000067941 */ /* 0x000fea0003800200 */
.L_x_103:
[----:B------:R-:W-:Y:S02]  /*6200*/  ISETP.NE.U32.AND P0, PT, RZ, UR56, PT ;  /* 0x00000038ff007c0c */ /* 0x000fe4000bf05070 */
[C---:B------:R-:W-:Y:S02]  /*6210*/  ISETP.NE.U32.AND P4, PT, R160.reuse, RZ, PT ;  /* 0x000000ffa000720c */ /* 0x040fe40003f85070 */
[----:B------:R-:W-:Y:S02]  /*6220*/  ISETP.NE.U32.AND P1, PT, R160, RZ, PT ;  /* 0x000000ffa000720c */ /* 0x000fe40003f25070 */
[----:B------:R-:W-:Y:S02]  /*6230*/  ISETP.NE.AND.EX P0, PT, RZ, UR57, PT, P0 ;  /* 0x00000039ff007c0c */ /* 0x000fe4000bf05300 */
[C---:B------:R-:W-:Y:S02]  /*6240*/  ISETP.NE.AND.EX P4, PT, R161.reuse, RZ, PT, P4 ;  /* 0x000000ffa100720c */ /* 0x040fe40003f85340 */
[----:B------:R-:W-:Y:S02]  /*6250*/  ISETP.NE.AND.EX P1, PT, R161, RZ, P0, P1 ;  /* 0x000000ffa100720c */ /* 0x000fe40000725310 */
[----:B------:R-:W-:Y:S02]  /*6260*/  ISETP.NE.U32.AND P5, PT, R156, RZ, PT ;  /* 0x000000ff9c00720c */ /* 0x000fe40003fa5070 */
[----:B------:R-:W-:Y:S02]  /*6270*/  ISETP.NE.U32.AND P2, PT, RZ, UR56, PT ;  /* 0x00000038ff007c0c */ /* 0x000fe4000bf45070 */
[----:B------:R-:W-:Y:S02]  /*6280*/  PLOP3.LUT P0, PT, PT, PT, PT, 0x8, 0x80 ;  /* 0x000000000080781c */ /* 0x000fe40003f0e170 */
[----:B------:R-:W-:Y:S02]  /*6290*/  ISETP.NE.AND.EX P5, PT, R157, RZ, PT, P5 ;  /* 0x000000ff9d00720c */ /* 0x000fe40003fa5350 */
[----:B------:R-:W-:Y:S03]  /*62a0*/  ISETP.NE.AND.EX P2, PT, RZ, UR57, PT, P2 ;  /* 0x00000039ff007c0c */ /* 0x000fe6000bf45320 */
[----:B------:R-:W-:Y:S01]  /*62b0*/  @!P1 PLOP3.LUT P0, PT, P4, PT, PT, 0x80, 0x8 ;  /* 0x000000000008981c */ /* 0x000fe2000270f070 */
[----:B------:R-:W-:Y:S01]  /*62c0*/  @!UPT UIADD3 URZ, UPT, UPT, URZ, URZ, URZ ;  /* 0x000000fffffff290 */ /* 0x000fe2000fffe0ff */
[----:B------:R-:W-:Y:S11]  /*62d0*/  @!P4 BRA `(.L_x_105) ;  /* 0x000000000030c947 */ /* 0x000ff60003800000 */
[----:B------:R-:W-:Y:S01]  /*62e0*/  ISETP.NE.U32.AND P3, PT, R158, RZ, PT ;  /* 0x000000ff9e00720c */ /* 0x000fe20003f65070 */
[----:B------:R-:W2:Y:S01]  /*62f0*/  LDCU.64 UR4, c[0x0][0x358] ;  /* 0x00006b00ff0477ac */ /* 0x000ea20008000a00 */
[----:B------:R-:W-:Y:S02]  /*6300*/  IMAD.MOV.U32 R162, RZ, RZ, 0x1 ;  /* 0x00000001ffa27424 */ /* 0x000fe400078e00ff */
[----:B------:R-:W-:Y:S11]  /*6310*/  ISETP.NE.AND.EX P3, PT, R159, RZ, PT, P3 ;  /* 0x000000ff9f00720c */ /* 0x000ff60003f65330 */
[----:B------:R-:W-:Y:S02]  /*6320*/  @!UPT UIADD3 URZ, UPT, UPT, URZ, URZ, URZ ;  /* 0x000000fffffff290 */ /* 0x000fe4000fffe0ff */
[----:B------:R-:W3:Y:S01]  /*6330*/  @P3 LDC.64 R2, c[0x0][0x888] ;  /* 0x00022200ff023b82 */ /* 0x000ee20000000a00 */
[----:B-1----:R-:W-:Y:S04]  /*6340*/  @P3 IMAD R0, R160, UR36, RZ ;  /* 0x00000024a0003c24 */ /* 0x002fe8000f8e02ff */
[----:B---3--:R-:W-:Y:S04]  /*6350*/  @P3 IMAD.WIDE R2, R0, 0x4, R2 ;  /* 0x0000000400023825 */ /* 0x008fe800078e0202 */
[----:B------:R-:W-:Y:S01]  /*6360*/  HFMA2 R0, -RZ, RZ, 0, 5.9604644775390625e-08 ;  /* 0x00000001ff007431 */ /* 0x000fe200000001ff */
[----:B--2--5:R2:W5:Y:S04]  /*6370*/  @P3 LDG.E R73, desc[UR4][R2.64] ;  /* 0x0000000402493981 */ /* 0x024568000c1e1900 */
[----:B------:R-:W-:Y:S01]  /*6380*/  @!P3 PRMT R162, R0, 0x7610, R162 ;  /* 0x0000761000a2b816 */ /* 0x000fe200000000a2 */
[----:B--2---:R-:W3:Y:S06]  /*6390*/  @!P3 LDC R73, c[0x0][0x880] ;  /* 0x00022000ff49bb82 */ /* 0x004eec0000000800 */
.L_x_105:
[----:B------:R-:W-:Y:S05]  /*63a0*/  @!P5 BRA `(.L_x_106) ;  /* 0x000000000024d947 */ /* 0x000fea0003800000 */
[----:B------:R-:W-:Y:S01]  /*63b0*/  ISETP.NE.U32.AND P3, PT, R138, RZ, PT ;  /* 0x000000ff8a00720c */ /* 0x000fe20003f65070 */
[----:B------:R-:W2:Y:S03]  /*63c0*/  LDCU.64 UR4, c[0x0][0x358] ;  /* 0x00006b00ff0477ac */ /* 0x000ea60008000a00 */
[----:B------:R-:W-:Y:S11]  /*63d0*/  ISETP.NE.AND.EX P3, PT, R139, RZ, PT, P3 ;  /* 0x000000ff8b00720c */ /* 0x000ff60003f65330 */
[----:B------:R-:W-:Y:S02]  /*63e0*/  @!UPT UIADD3 URZ, UPT, UPT, URZ, URZ, URZ ;  /* 0x000000fffffff290 */ /* 0x000fe4000fffe0ff */
[----:B------:R-:W4:Y:S01]  /*63f0*/  @P3 LDC.64 R2, c[0x0][0x8a8] ;  /* 0x00022a00ff023b82 */ /* 0x000f220000000a00 */
[----:B-1----:R-:W-:Y:S04]  /*6400*/  @P3 IMAD R0, R156, UR36, RZ ;  /* 0x000000249c003c24 */ /* 0x002fe8000f8e02ff */
[----:B----4-:R-:W-:Y:S05]  /*6410*/  @P3 IMAD.WIDE R2, R0, 0x4, R2 ;  /* 0x0000000400023825 */ /* 0x010fea00078e0202 */
[----:B--2--5:R2:W5:Y:S02]  /*6420*/  @P3 LDG.E R70, desc[UR4][R2.64] ;  /* 0x0000000402463981 */ /* 0x024564000c1e1900 */
[----:B--2---:R-:W4:Y:S02]  /*6430*/  @!P3 LDC R70, c[0x0][0x8a0] ;  /* 0x00022800ff46bb82 */ /* 0x004f240000000800 */
.L_x_106:
[----:B---3-5:R-:W-:Y:S01]  /*6440*/  FSETP.NEU.AND P3, PT, R73, RZ, PT ;  /* 0x000000ff4900720b */ /* 0x028fe20003f6d000 */
[----:B------:R-:W-:Y:S01]  /*6450*/  BSSY B1, `(.L_x_107) ;  /* 0x0000046000017945 */ /* 0x000fe20003800000 */
[----:B------:R-:W-:Y:S01]  /*6460*/  SEL R5, RZ, 0xffffffff, P2 ;  /* 0xffffffffff057807 */ /* 0x000fe20001000000 */
[----:B------:R-:W-:Y:S01]  /*6470*/  IMAD.MOV.U32 R182, RZ, RZ, 0x1 ;  /* 0x00000001ffb67424 */ /* 0x000fe200078e00ff */
[----:B-1----:R-:W-:Y:S01]  /*6480*/  @!P1 SEL R0, RZ, 0xffffffff, P3 ;  /* 0xffffffffff009807 */ /* 0x002fe20001800000 */
[----:B------:R-:W-:Y:S01]  /*6490*/  IMAD R71, R68, 0x100, R69 ;  /* 0x0000010044477824 */ /* 0x000fe200078e0245 */
[----:B------:R-:W-:Y:S02]  /*64a0*/  LOP3.LUT P2, RZ, R162, 0xff, RZ, 0xc0, !PT ;  /* 0x000000ffa2ff7812 */ /* 0x000fe4000784c0ff */
[----:B------:R-:W-:Y:S02]  /*64b0*/  CS2R R154, SRZ ;  /* 0x00000000009a7805 */ /* 0x000fe4000001ff00 */
[----:B------:R-:W-:Y:S02]  /*64c0*/  LEA R3, R170, UR44, 0x3 ;  /* 0x0000002caa037c11 */ /* 0x000fe4000f8e18ff */
[----:B------:R-:W-:Y:S02]  /*64d0*/  CS2R R152, SRZ ;  /* 0x0000000000987805 */ /* 0x000fe4000001ff00 */
[C---:B------:R-:W-:Y:S02]  /*64e0*/  @P0 SEL R0, R5.reuse, R0, !P2 ;  /* 0x0000000005000207 */ /* 0x040fe40005000000 */
[----:B------:R-:W-:Y:S02]  /*64f0*/  CS2R R150, SRZ ;  /* 0x0000000000967805 */ /* 0x000fe4000001ff00 */
[----:B------:R-:W-:Y:S02]  /*6500*/  LEA R165, R68, UR44, 0x3 ;  /* 0x0000002c44a57c11 */ /* 0x000fe4000f8e18ff */
[----:B------:R-:W-:Y:S02]  /*6510*/  CS2R R148, SRZ ;  /* 0x0000000000947805 */ /* 0x000fe4000001ff00 */
[----:B------:R-:W-:Y:S02]  /*6520*/  @!P1 LOP3.LUT R0, R0, 0x1, RZ, 0xc0, !PT ;  /* 0x0000000100009812 */ /* 0x000fe400078ec0ff */
[----:B------:R-:W-:Y:S02]  /*6530*/  CS2R R146, SRZ ;  /* 0x0000000000927805 */ /* 0x000fe4000001ff00 */
[----:B------:R-:W-:Y:S02]  /*6540*/  SHF.L.U32 R2, R172, 0x1f, RZ ;  /* 0x0000001fac027819 */ /* 0x000fe400000006ff */
[----:B------:R-:W-:Y:S02]  /*6550*/  CS2R R144, SRZ ;  /* 0x0000000000907805 */ /* 0x000fe4000001ff00 */
[----:B------:R-:W-:Y:S02]  /*6560*/  ISETP.NE.U32.OR P6, PT, R0, 0x1, P1 ;  /* 0x000000010000780c */ /* 0x000fe40000fc5470 */
[----:B------:R-:W-:Y:S02]  /*6570*/  CS2R R142, SRZ ;  /* 0x00000000008e7805 */ /* 0x000fe4000001ff00 */
[----:B------:R-:W-:Y:S02]  /*6580*/  SEL R0, RZ, 0xffffffff, P3 ;  /* 0xffffffffff007807 */ /* 0x000fe40001800000 */
[----:B------:R-:W-:Y:S02]  /*6590*/  CS2R R140, SRZ ;  /* 0x00000000008c7805 */ /* 0x000fe4000001ff00 */
[----:B------:R-:W-:Y:S02]  /*65a0*/  P2R R189, PR, RZ, 0x40 ;  /* 0x00000040ffbd7803 */ /* 0x000fe40000000000 */
[----:B------:R-:W-:Y:S04]  /*65b0*/  @P4 SEL R0, R5, R0, !P2 ;  /* 0x0000000005004207 */ /* 0x000fe80005000000 */
[----:B------:R-:W-:Y:S02]  /*65c0*/  LOP3.LUT R0, R0, 0x1, RZ, 0xc0, !PT ;  /* 0x0000000100007812 */ /* 0x000fe400078ec0ff */
[----:B------:R-:W-:Y:S02]  /*65d0*/  @P6 SHF.L.U32 R4, R169, 0x1f, RZ ;  /* 0x0000001fa9046819 */ /* 0x000fe400000006ff */
[----:B------:R-:W-:Y:S02]  /*65e0*/  ISETP.NE.U32.AND P5, PT, R0, 0x1, PT ;  /* 0x000000010000780c */ /* 0x000fe40003fa5070 */
[----:B------:R-:W1:Y:S02]  /*65f0*/  @P6 SYNCS.PHASECHK.TRANS64.TRYWAIT P1, [R3+URZ+0x50], R4 ;  /* 0x00005004030065a7 */ /* 0x000e6400080211ff */
[----:B------:R-:W-:Y:S01]  /*6600*/  P2R R183, PR, RZ, 0x20 ;  /* 0x00000020ffb77803 */ /* 0x000fe20000000000 */
[----:B------:R2:W3:Y:S01]  /*6610*/  SYNCS.PHASECHK.TRANS64.TRYWAIT P0, [R165+URZ+0xc0], R2 ;  /* 0x0000c002a50075a7 */ /* 0x0004e200080011ff */
[----:B-1----:R-:W-:Y:S01]  /*6620*/  @P6 SEL R182, RZ, 0x1, !P1 ;  /* 0x00000001ffb66807 */ /* 0x002fe20004800000 */
[----:B--2---:R-:W-:Y:S06]  /*6630*/  @!P6 BRA `(.L_x_108) ;  /* 0x00000000009ce947 */ /* 0x004fec0003800000 */
[----:B------:R-:W-:Y:S01]  /*6640*/  @P5 IMAD R7, R170, 0x2000, R175 ;  /* 0x00002000aa075824 */ /* 0x000fe200078e02af */
[----:B------:R-:W-:Y:S01]  /*6650*/  ISETP.NE.AND P1, PT, R182, RZ, PT ;  /* 0x000000ffb600720c */ /* 0x000fe20003f25270 */
[----:B------:R-:W-:Y:S01]  /*6660*/  BSSY B0, `(.L_x_109) ;  /* 0x0000010000007945 */ /* 0x000fe20003800000 */
[----:B------:R-:W-:Y:S01]  /*6670*/  CS2R R142, SRZ ;  /* 0x00000000008e7805 */ /* 0x000fe2000001ff00 */
[--C-:B------:R-:W-:Y:S01]  /*6680*/  @P5 IMAD R6, R176, -0x10, R7.reuse ;  /* 0xfffffff0b0065824 */ /* 0x100fe200078e0207 */
[----:B------:R-:W-:Y:S01]  /*6690*/  CS2R R140, SRZ ;  /* 0x00000000008c7805 */ /* 0x000fe2000001ff00 */
[----:B------:R-:W-:Y:S01]  /*66a0*/  @P5 IMAD R5, R174, -0x10, R7 ;  /* 0xfffffff0ae055824 */ /* 0x000fe200078e0207 */
[----:B------:R-:W-:Y:S01]  /*66b0*/  CS2R R150, SRZ ;  /* 0x0000000000967805 */ /* 0x000fe2000001ff00 */
[----:B------:R-:W-:Y:S01]  /*66c0*/  @P5 IMAD R4, R173, 0x10, R6 ;  /* 0x00000010ad045824 */ /* 0x000fe200078e0206 */
[----:B------:R-:W-:Y:S02]  /*66d0*/  CS2R R148, SRZ ;  /* 0x0000000000947805 */ /* 0x000fe4000001ff00 */
[----:B------:R-:W-:Y:S02]  /*66e0*/  CS2R R146, SRZ ;  /* 0x0000000000927805 */ /* 0x000fe4000001ff00 */
[----:B------:R-:W-:Y:S02]  /*66f0*/  CS2R R144, SRZ ;  /* 0x0000000000907805 */ /* 0x000fe4000001ff00 */
[----:B------:R-:W-:Y:S02]  /*6700*/  CS2R R154, SRZ ;  /* 0x00000000009a7805 */ /* 0x000fe4000001ff00 */
[----:B------:R-:W-:Y:S01]  /*6710*/  CS2R R152, SRZ ;  /* 0x0000000000987805 */ /* 0x000fe2000001ff00 */
[----:B------:R-:W-:Y:S06]  /*6720*/  @P1 BRA `(.L_x_110) ;  /* 0x00000000000c1947 */ /* 0x000fec0003800000 */
[----:B------:R-:W-:Y:S04]  /*6730*/  SHF.L.U32 R0, R169, 0x1f, RZ ;  /* 0x0000001fa9007819 */ /* 0x000fe800000006ff */
[----:B------:R-:W1:Y:S02]  /*6740*/  SYNCS.PHASECHK.TRANS64.TRYWAIT P1, [R3+URZ+0x50], R0 ;  /* 0x00005000030075a7 */ /* 0x000e6400080211ff */
[----:B-1----:R-:W-:Y:S05]  /*6750*/  @!P1 BRA `(.L_x_111) ;  /* 0x0000006000a09947 */ /* 0x002fea0003800000 */
.L_x_110:
[----:B------:R-:W-:Y:S05]  /*6760*/  BSYNC B0 ;  /* 0x0000000000007941 */ /* 0x000fea0003800000 */
.L_x_109:
[----:B------:R-:W-:Y:S01]  /*6770*/  ISETP.NE.AND P1, PT, R183, RZ, PT ;  /* 0x000000ffb700720c */ /* 0x000fe20003f25270 */
[----:B-1----:R-:W-:Y:S02]  /*6780*/  VIADD R3, R3, 0x70 ;  /* 0x0000007003037836 */ /* 0x002fe40000000000 */
[----:B------:R-:W-:Y:S02]  /*6790*/  IMAD.U32 R0, RZ, RZ, UR45 ;  /* 0x0000002dff007e24 */ /* 0x000fe4000f8e00ff */
[----:B------:R-:W-:Y:S03]  /*67a0*/  VIADD R170, R170, 0x1 ;  /* 0x00000001aaaa7836 */ /* 0x000fe60000000000 */
[----:B------:R-:W-:Y:S05]  /*67b0*/  PRMT R0, R0, 0x654, R3 ;  /* 0x0000065400007816 */ /* 0x000fea0000000003 */
[----:B------:R1:W2:Y:S04]  /*67c0*/  @P1 LDS.128 R140, [R7] ;  /* 0x00000000078c1984 */ /* 0x0002a80000000c00 */
[----:B------:R1:W1:Y:S04]  /*67d0*/  @P1 LDS.128 R148, [R5+0x20] ;  /* 0x0000200005941984 */ /* 0x0002680000000c00 */
[----:B------:R1:W1:Y:S04]  /*67e0*/  @P1 LDS.128 R144, [R6+0x10] ;  /* 0x0000100006901984 */ /* 0x0002680000000c00 */
[----:B------:R1:W1:Y:S01]  /*67f0*/  @P1 LDS.128 R152, [R4+0x10] ;  /* 0x0000100004981984 */ /* 0x0002620000000c00 */
[C---:B------:R-:W-:Y:S01]  /*6800*/  ISETP.NE.AND P1, PT, R170.reuse, 0x4, PT ;  /* 0x00000004aa00780c */ /* 0x040fe20003f25270 */
[----:B------:R-:W-:Y:S01]  /*6810*/  @!PT LDS RZ, [RZ] ;  /* 0x00000000fffff984 */ /* 0x000fe20000000800 */
[----:B------:R-:W-:Y:S01]  /*6820*/  @!PT LDS RZ, [RZ] ;  /* 0x00000000fffff984 */ /* 0x000fe20000000800 */
[----:B------:R-:W-:Y:S01]  /*6830*/  @!PT LDS RZ, [RZ] ;  /* 0x00000000fffff984 */ /* 0x000fe20000000800 */
[----:B------:R-:W-:Y:S01]  /*6840*/  @!PT LDS RZ, [RZ] ;  /* 0x00000000fffff984 */ /* 0x000fe20000000800 */
[----:B------:R5:W-:Y:S06]  /*6850*/  MEMBAR.ALL.CTA ;  /* 0x0000000000007992 */ /* 0x000bec0000008000 */
[----:B-----5:R-:W5:Y:S01]  /*6860*/  FENCE.VIEW.ASYNC.S ;  /* 0x00000000000073c6 */ /* 0x020f620000000000 */
[----:B------:R-:W-:Y:S01]  /*6870*/  SEL R170, R170, RZ, P1 ;  /* 0x000000ffaaaa7207 */ /* 0x000fe20000800000 */
[----:B-----5:R5:W-:Y:S02]  /*6880*/  SYNCS.ARRIVE.TRANS64.RED.A1T0 RZ, [R0+URZ], RZ ;  /* 0x000000ff00ff79a7 */ /* 0x020be400081004ff */
[----:B-----5:R-:W-:Y:S04]  /*6890*/  SEL R0, RZ, 0x1, P1 ;  /* 0x00000001ff007807 */ /* 0x020fe80000800000 */
[----:B--2---:R-:W-:Y:S02]  /*68a0*/  LOP3.LUT R169, R169, R0, RZ, 0x3c, !PT ;  /* 0x00000000a9a97212 */ /* 0x004fe400078e3cff */
.L_x_108:
[----:B------:R-:W-:Y:S05]  /*68b0*/  BSYNC B1 ;  /* 0x0000000000017941 */ /* 0x000fea0003800000 */
.L_x_107:
[----:B------:R-:W-:Y:S04]  /*68c0*/  SHF.R.U32.HI R0, RZ, 0x15, R71 ;  /* 0x00000015ff007819 */ /* 0x000fe80000011647 */
[----:B------:R-:W-:Y:S01]  /*68d0*/  LOP3.LUT P1, RZ, R0, 0x3, R163, 0x48, !PT ;  /* 0x0000000300ff7812 */ /* 0x000fe200078248a3 */
[----:B------:R-:W-:Y:S01]  /*68e0*/  @!UPT UIADD3 URZ, UPT, UPT, URZ, URZ, URZ ;  /* 0x000000fffffff290 */ /* 0x000fe2000fffe0ff */
[----:B---3--:R-:W-:Y:S11]  /*68f0*/  @P0 BRA `(.L_x_112) ;  /* 0x0000000000080947 */ /* 0x008ff60003800000 */
[----:B------:R-:W2:Y:S02]  /*6900*/  SYNCS.PHASECHK.TRANS64.TRYWAIT P0, [R165+URZ+0xc0], R2 ;  /* 0x0000c002a50075a7 */ /* 0x000ea400080011ff */
[----:B--2---:R-:W-:Y:S05]  /*6910*/  @!P0 BRA `(.L_x_113) ;  /* 0x0000006000448947 */ /* 0x004fea0003800000 */
.L_x_112:
[----:B------:R-:W-:Y:S04]  /*6920*/  BSSY.RECONVERGENT B6, `(.L_x_114) ;  /* 0x0000012000067945 */ /* 0x000fe80003800200 */
[----:B------:R-:W-:Y:S05]  /*6930*/  @!P1 BRA `(.L_x_115) ;  /* 0x0000000000409947 */ /* 0x000fea0003800000 */
[----:B------:R-:W1:Y:S01]  /*6940*/  LDCU.64 UR8, c[0x4][0x78] ;  /* 0x01000f00ff0877ac */ /* 0x000e620008000a00 */
[----:B------:R-:W-:Y:S01]  /*6950*/  MOV R3, 0x0 ;  /* 0x0000000000037802 */ /* 0x000fe20000000f00 */
[----:B------:R-:W-:Y:S02]  /*6960*/  HFMA2 R12, -RZ, RZ, 0, 5.9604644775390625e-08 ;  /* 0x00000001ff0c7431 */ /* 0x000fe400000001ff */
[----:B------:R-:W-:Y:S02]  /*6970*/  IMAD.MOV.U32 R8, RZ, RZ, 0x192 ;  /* 0x00000192ff087424 */ /* 0x000fe400078e00ff */
[----:B------:R-:W-:Y:S01]  /*6980*/  IMAD.MOV.U32 R13, RZ, RZ, RZ ;  /* 0x000000ffff0d7224 */ /* 0x000fe200078e00ff */
[----:B------:R-:W3:Y:S01]  /*6990*/  LDCU.64 UR6, c[0x4][0x80] ;  /* 0x01001000ff0677ac */ /* 0x000ee20008000a00 */
[----:B--2---:R-:W2:Y:S01]  /*69a0*/  LDC.64 R2, c[0x4][R3] ;  /* 0x0100000003027b82 */ /* 0x004ea20000000a00 */
[----:B------:R-:W5:Y:S01]  /*69b0*/  LDCU.64 UR4, c[0x4][0x18] ;  /* 0x01000300ff0477ac */ /* 0x000f620008000a00 */
[----:B-1----:R-:W-:Y:S01]  /*69c0*/  MOV R5, UR9 ;  /* 0x0000000900057c02 */ /* 0x002fe20008000f00 */
[----:B------:R-:W-:Y:S01]  /*69d0*/  IMAD.U32 R4, RZ, RZ, UR8 ;  /* 0x00000008ff047e24 */ /* 0x000fe2000f8e00ff */
[----:B---3--:R-:W-:Y:S01]  /*69e0*/  MOV R7, UR7 ;  /* 0x0000000700077c02 */ /* 0x008fe20008000f00 */
[----:B------:R-:W-:Y:S01]  /*69f0*/  IMAD.U32 R6, RZ, RZ, UR6 ;  /* 0x00000006ff067e24 */ /* 0x000fe2000f8e00ff */
[----:B-----5:R-:W-:Y:S01]  /*6a00*/  MOV R11, UR5 ;  /* 0x00000005000b7c02 */ /* 0x020fe20008000f00 */
[----:B------:R-:W-:Y:S02]  /*6a10*/  IMAD.U32 R10, RZ, RZ, UR4 ;  /* 0x00000004ff0a7e24 */ /* 0x000fe4000f8e00ff */
[----:B------:R-:W-:Y:S07]  /*6a20*/  LEPC R20, `(.L_x_115) ;  /* 0x000000001014794e */ /* 0x000fee0000000000 */
[----:B--2-4-:R-:W-:Y:S05]  /*6a30*/  CALL.ABS.NOINC R2 ;  /* 0x0000000002007343 */ /* 0x014fea0003c00000 */
.L_x_115:
[----:B------:R-:W-:Y:S05]  /*6a40*/  BSYNC.RECONVERGENT B6 ;  /* 0x0000000000067941 */ /* 0x000fea0003800200 */
.L_x_114:
[-C--:B------:R-:W-:Y:S01]  /*6a50*/  F2FP.F16.E5M2.UNPACK_B R74, R140.reuse ;  /* 0x0000008cff4a723e */ /* 0x080fe200020004ff */
[----:B------:R-:W-:Y:S05]  /*6a60*/  WARPSYNC.ALL ;  /* 0x0000000000007948 */ /* 0x000fea0003800000 */
[----:B------:R-:W-:Y:S01]  /*6a70*/  R2UR UR4, R71 ;  /* 0x00000000470472ca */ /* 0x000fe200000e0000 */
[--C-:B------:R-:W-:Y:S01]  /*6a80*/  HADD2.F32 R72, -RZ, R74.reuse.H0_H0 ;  /* 0x2000004aff487230 */ /* 0x100fe20000004100 */
[----:B------:R-:W-:Y:S01]  /*6a90*/  F2FP.F16.E5M2.UNPACK_B R76, R140.H1 ;  /* 0x0000008cff4c723e */ /* 0x000fe200030004ff */
[----:B------:R-:W-:Y:S01]  /*6aa0*/  HADD2.F32 R75, -RZ, R74.H1_H1 ;  /* 0x3000004aff4b7230 */ /* 0x000fe20000004100 */
[-C--:B------:R-:W-:Y:S01]  /*6ab0*/  F2FP.F16.E5M2.UNPACK_B R78, R141.reuse ;  /* 0x0000008dff4e723e */ /* 0x080fe200020004ff */
[----:B------:R-:W-:Y:S01]  /*6ac0*/  BSSY.RECONVERGENT B0, `(.L_x_116) ;  /* 0x000011d000007945 */ /* 0x000fe20003800200 */
[----:B------:R-:W-:Y:S01]  /*6ad0*/  F2FP.F16.E5M2.UNPACK_B R80, R141.H1 ;  /* 0x0000008dff50723e */ /* 0x000fe200030004ff */
[----:B------:R-:W-:Y:S01]  /*6ae0*/  HADD2.F32 R74, -RZ, R76.H0_H0 ;  /* 0x2000004cff4a7230 */ /* 0x000fe20000004100 */
[-C--:B------:R-:W-:Y:S01]  /*6af0*/  F2FP.F16.E5M2.UNPACK_B R82, R142.reuse ;  /* 0x0000008eff52723e */ /* 0x080fe200020004ff */
[--C-:B------:R-:W-:Y:S01]  /*6b00*/  HADD2.F32 R77, -RZ, R78.reuse.H0_H0 ;  /* 0x2000004eff4d7230 */ /* 0x100fe20000004100 */
[----:B------:R-:W-:Y:S01]  /*6b10*/  F2FP.F16.E5M2.UNPACK_B R84, R142.H1 ;  /* 0x0000008eff54723e */ /* 0x000fe200030004ff */
[----:B------:R-:W-:Y:S01]  /*6b20*/  HADD2.F32 R78, -RZ, R78.H1_H1 ;  /* 0x3000004eff4e7230 */ /* 0x000fe20000004100 */
[-C--:B------:R-:W-:Y:S01]  /*6b30*/  F2FP.F16.E5M2.UNPACK_B R86, R143.reuse ;  /* 0x0000008fff56723e */ /* 0x080fe200020004ff */
[----:B-1----:R-:W4:Y:S01]  /*6b40*/  LDTM.x64 R4, tmem[UR4] ;  /* 0x00000004000479ee */ /* 0x002f220008340000 */
[----:B------:R-:W-:Y:S01]  /*6b50*/  F2FP.F16.E5M2.UNPACK_B R88, R143.H1 ;  /* 0x0000008fff58723e */ /* 0x000fe200030004ff */
[----:B------:R-:W-:Y:S01]  /*6b60*/  HADD2.F32 R76, -RZ, R76.H1_H1 ;  /* 0x3000004cff4c7230 */ /* 0x000fe20000004100 */
[-C--:B------:R-:W-:Y:S01]  /*6b70*/  F2FP.F16.E5M2.UNPACK_B R90, R144.reuse ;  /* 0x00000090ff5a723e */ /* 0x080fe200020004ff */
[----:B------:R-:W-:Y:S01]  /*6b80*/  HADD2.F32 R79, -RZ, R80.H0_H0 ;  /* 0x20000050ff4f7230 */ /* 0x000fe20000004100 */
[----:B------:R-:W-:Y:S01]  /*6b90*/  F2FP.F16.E5M2.UNPACK_B R92, R144.H1 ;  /* 0x00000090ff5c723e */ /* 0x000fe200030004ff */
[--C-:B------:R-:W-:Y:S01]  /*6ba0*/  HADD2.F32 R81, -RZ, R82.reuse.H0_H0 ;  /* 0x20000052ff517230 */ /* 0x100fe20000004100 */
[----:B------:R-:W-:Y:S01]  /*6bb0*/  SHF.L.U32 R188, R168, 0x4, RZ ;  /* 0x00000004a8bc7819 */ /* 0x000fe200000006ff */
[----:B------:R-:W-:Y:S01]  /*6bc0*/  HADD2.F32 R82, -RZ, R82.H1_H1 ;  /* 0x30000052ff527230 */ /* 0x000fe20000004100 */
[----:B------:R-:W-:Y:S01]  /*6bd0*/  SHF.L.U32 R192, R167, 0x4, RZ ;  /* 0x00000004a7c07819 */ /* 0x000fe200000006ff */
[--C-:B------:R-:W-:Y:S01]  /*6be0*/  HADD2.F32 R85, -RZ, R86.reuse.H0_H0 ;  /* 0x20000056ff557230 */ /* 0x100fe20000004100 */
[----:B------:R-:W-:Y:S01]  /*6bf0*/  SHF.L.U32 R190, R173, 0x4, RZ ;  /* 0x00000004adbe7819 */ /* 0x000fe200000006ff */
[----:B------:R-:W-:Y:S01]  /*6c00*/  HADD2.F32 R86, -RZ, R86.H1_H1 ;  /* 0x30000056ff567230 */ /* 0x000fe20000004100 */
[----:B------:R-:W-:Y:S01]  /*6c10*/  IADD3 R181, PT, PT, R175, R192, RZ ;  /* 0x000000c0afb57210 */ /* 0x000fe20007ffe0ff */
[--C-:B------:R-:W-:Y:S01]  /*6c20*/  HADD2.F32 R89, -RZ, R90.reuse.H0_H0 ;  /* 0x2000005aff597230 */ /* 0x100fe20000004100 */
[----:B------:R-:W-:Y:S01]  /*6c30*/  F2FP.F16.E5M2.UNPACK_B R94, R145 ;  /* 0x00000091ff5e723e */ /* 0x000fe200020004ff */
[----:B------:R-:W-:Y:S01]  /*6c40*/  HADD2.F32 R90, -RZ, R90.H1_H1 ;  /* 0x3000005aff5a7230 */ /* 0x000fe20000004100 */
[----:B------:R-:W-:Y:S01]  /*6c50*/  F2FP.F16.E5M2.UNPACK_B R98, R146 ;  /* 0x00000092ff62723e */ /* 0x000fe200020004ff */
[----:B------:R-:W-:Y:S01]  /*6c60*/  HADD2.F32 R80, -RZ, R80.H1_H1 ;  /* 0x30000050ff507230 */ /* 0x000fe20000004100 */
[----:B------:R-:W-:Y:S01]  /*6c70*/  F2FP.F16.E5M2.UNPACK_B R102, R147 ;  /* 0x00000093ff66723e */ /* 0x000fe200020004ff */
[--C-:B------:R-:W-:Y:S01]  /*6c80*/  HADD2.F32 R93, -RZ, R94.reuse.H0_H0 ;  /* 0x2000005eff5d7230 */ /* 0x100fe20000004100 */
[----:B------:R-:W-:Y:S01]  /*6c90*/  F2FP.F16.E5M2.UNPACK_B R106, R148 ;  /* 0x00000094ff6a723e */ /* 0x000fe200020004ff */
[----:B------:R-:W-:Y:S01]  /*6ca0*/  HADD2.F32 R94, -RZ, R94.H1_H1 ;  /* 0x3000005eff5e7230 */ /* 0x000fe20000004100 */
[----:B------:R-:W-:Y:S01]  /*6cb0*/  F2FP.F16.E5M2.UNPACK_B R110, R149 ;  /* 0x00000095ff6e723e */ /* 0x000fe200020004ff */
[C---:B----4-:R-:W-:Y:S01]  /*6cc0*/  FMUL R0, R70.reuse, R4 ;  /* 0x0000000446007220 */ /* 0x050fe20000400000 */
[C---:B--2---:R-:W-:Y:S01]  /*6cd0*/  FMUL R2, R70.reuse, R5 ;  /* 0x0000000546027220 */ /* 0x044fe20000400000 */
[C---:B------:R-:W-:Y:S01]  /*6ce0*/  FMUL R4, R70.reuse, R8 ;  /* 0x0000000846047220 */ /* 0x040fe20000400000 */
[C---:B------:R-:W-:Y:S01]  /*6cf0*/  FMUL R5, R70.reuse, R9 ;  /* 0x0000000946057220 */ /* 0x040fe20000400000 */
[C---:B------:R-:W-:Y:S01]  /*6d00*/  FFMA R0, R73.reuse, R72, R0 ;  /* 0x0000004849007223 */ /* 0x040fe20000000000 */
[C---:B------:R-:W-:Y:S01]  /*6d10*/  FFMA R2, R73.reuse, R75, R2 ;  /* 0x0000004b49027223 */ /* 0x040fe20000000002 */
[C---:B------:R-:W-:Y:S01]  /*6d20*/  FMUL R8, R70.reuse, R12 ;  /* 0x0000000c46087220 */ /* 0x040fe20000400000 */
[C---:B------:R-:W-:Y:S01]  /*6d30*/  FMUL R9, R70.reuse, R13 ;  /* 0x0000000d46097220 */ /* 0x040fe20000400000 */
[C---:B------:R-:W-:Y:S01]  /*6d40*/  FMUL R12, R70.reuse, R16 ;  /* 0x00000010460c7220 */ /* 0x040fe20000400000 */
[C---:B------:R-:W-:Y:S01]  /*6d50*/  FMUL R13, R70.reuse, R17 ;  /* 0x00000011460d7220 */ /* 0x040fe20000400000 */
[C---:B------:R-:W-:Y:S01]  /*6d60*/  FMUL R16, R70.reuse, R20 ;  /* 0x0000001446107220 */ /* 0x040fe20000400000 */
[C---:B------:R-:W-:Y:S01]  /*6d70*/  FMUL R17, R70.reuse, R21 ;  /* 0x0000001546117220 */ /* 0x040fe20000400000 */
[C---:B------:R-:W-:Y:S01]  /*6d80*/  FMUL R20, R70.reuse, R24 ;  /* 0x0000001846147220 */ /* 0x040fe20000400000 */
[C---:B------:R-:W-:Y:S01]  /*6d90*/  FMUL R21, R70.reuse, R25 ;  /* 0x0000001946157220 */ /* 0x040fe20000400000 */
[--C-:B------:R-:W-:Y:S02]  /*6da0*/  HADD2.F32 R97, -RZ, R98.reuse.H0_H0 ;  /* 0x20000062ff617230 */ /* 0x100fe40000004100 */
[C---:B------:R-:W-:Y:S01]  /*6db0*/  FMUL R24, R70.reuse, R28 ;  /* 0x0000001c46187220 */ /* 0x040fe20000400000 */
[----:B------:R-:W-:Y:S02]  /*6dc0*/  HADD2.F32 R98, -RZ, R98.H1_H1 ;  /* 0x30000062ff627230 */ /* 0x000fe40000004100 */
[C---:B------:R-:W-:Y:S01]  /*6dd0*/  FMUL R25, R70.reuse, R29 ;  /* 0x0000001d46197220 */ /* 0x040fe20000400000 */
[--C-:B------:R-:W-:Y:S02]  /*6de0*/  HADD2.F32 R101, -RZ, R102.reuse.H0_H0 ;  /* 0x20000066ff657230 */ /* 0x100fe40000004100 */
[C---:B------:R-:W-:Y:S01]  /*6df0*/  FMUL R28, R70.reuse, R32 ;  /* 0x00000020461c7220 */ /* 0x040fe20000400000 */
[----:B------:R-:W-:Y:S02]  /*6e00*/  HADD2.F32 R102, -RZ, R102.H1_H1 ;  /* 0x30000066ff667230 */ /* 0x000fe40000004100 */
[C---:B------:R-:W-:Y:S01]  /*6e10*/  FMUL R29, R70.reuse, R33 ;  /* 0x00000021461d7220 */ /* 0x040fe20000400000 */
[--C-:B------:R-:W-:Y:S02]  /*6e20*/  HADD2.F32 R105, -RZ, R106.reuse.H0_H0 ;  /* 0x2000006aff697230 */ /* 0x100fe40000004100 */
[C---:B------:R-:W-:Y:S01]  /*6e30*/  FMUL R32, R70.reuse, R36 ;  /* 0x0000002446207220 */ /* 0x040fe20000400000 */
[----:B------:R-:W-:Y:S01]  /*6e40*/  F2FP.F16.E5M2.UNPACK_B R96, R145.H1 ;  /* 0x00000091ff60723e */ /* 0x000fe200030004ff */
[----:B------:R-:W-:Y:S02]  /*6e50*/  HADD2.F32 R106, -RZ, R106.H1_H1 ;  /* 0x3000006aff6a7230 */ /* 0x000fe40000004100 */
[C---:B------:R-:W-:Y:S01]  /*6e60*/  FMUL R33, R70.reuse, R37 ;  /* 0x0000002546217220 */ /* 0x040fe20000400000 */
[--C-:B------:R-:W-:Y:S02]  /*6e70*/  HADD2.F32 R109, -RZ, R110.reuse.H0_H0 ;  /* 0x2000006eff6d7230 */ /* 0x100fe40000004100 */
[C---:B------:R-:W-:Y:S01]  /*6e80*/  FMUL R36, R70.reuse, R40 ;  /* 0x0000002846247220 */ /* 0x040fe20000400000 */
[----:B------:R-:W-:Y:S01]  /*6e90*/  F2FP.F16.E5M2.UNPACK_B R100, R146.H1 ;  /* 0x00000092ff64723e */ /* 0x000fe200030004ff */
[----:B------:R-:W-:Y:S02]  /*6ea0*/  HADD2.F32 R110, -RZ, R110.H1_H1 ;  /* 0x3000006eff6e7230 */ /* 0x000fe40000004100 */
[C---:B------:R-:W-:Y:S01]  /*6eb0*/  FMUL R37, R70.reuse, R41 ;  /* 0x0000002946257220 */ /* 0x040fe20000400000 */
[C---:B------:R-:W-:Y:S01]  /*6ec0*/  FMUL R40, R70.reuse, R44 ;  /* 0x0000002c46287220 */ /* 0x040fe20000400000 */
[----:B------:R-:W-:Y:S01]  /*6ed0*/  F2FP.F16.E5M2.UNPACK_B R104, R147.H1 ;  /* 0x00000093ff68723e */ /* 0x000fe200030004ff */
        /* <DEDUP_REMOVED lines=8> */
[----:B------:R-:W-:Y:S01]  /*6f60*/  F2FP.F16.E5M2.UNPACK_B R114, R150 ;  /* 0x00000096ff72723e */ /* 0x000fe200020004ff */
[C---:B------:R-:W-:Y:S01]  /*6f70*/  FMUL R53, R70.reuse, R57 ;  /* 0x0000003946357220 */ /* 0x040fe20000400000 */
[C---:B------:R-:W-:Y:S01]  /*6f80*/  FMUL R56, R70.reuse, R60 ;  /* 0x0000003c46387220 */ /* 0x040fe20000400000 */
[----:B------:R-:W-:Y:S01]  /*6f90*/  F2FP.F16.E5M2.UNPACK_B R116, R150.H1 ;  /* 0x00000096ff74723e */ /* 0x000fe200030004ff */
[C---:B------:R-:W-:Y:S01]  /*6fa0*/  FMUL R57, R70.reuse, R61 ;  /* 0x0000003d46397220 */ /* 0x040fe20000400000 */
[--C-:B------:R-:W-:Y:S02]  /*6fb0*/  HADD2.F32 R113, -RZ, R114.reuse.H0_H0 ;  /* 0x20000072ff717230 */ /* 0x100fe40000004100 */
[C---:B------:R-:W-:Y:S01]  /*6fc0*/  FMUL R60, R70.reuse, R64 ;  /* 0x00000040463c7220 */ /* 0x040fe20000400000 */
[----:B------:R-:W-:Y:S01]  /*6fd0*/  F2FP.F16.E5M2.UNPACK_B R118, R151 ;  /* 0x00000097ff76723e */ /* 0x000fe200020004ff */
[----:B------:R-:W-:Y:S02]  /*6fe0*/  HADD2.F32 R114, -RZ, R114.H1_H1 ;  /* 0x30000072ff727230 */ /* 0x000fe40000004100 */
[C---:B------:R-:W-:Y:S01]  /*6ff0*/  FMUL R61, R70.reuse, R65 ;  /* 0x00000041463d7220 */ /* 0x040fe20000400000 */
[C---:B------:R-:W-:Y:S01]  /*7000*/  FMUL R3, R70.reuse, R6 ;  /* 0x0000000646037220 */ /* 0x040fe20000400000 */
[----:B------:R-:W-:Y:S01]  /*7010*/  F2FP.F16.E5M2.UNPACK_B R120, R151.H1 ;  /* 0x00000097ff78723e */ /* 0x000fe200030004ff */
[--C-:B------:R-:W-:Y:S02]  /*7020*/  HADD2.F32 R117, -RZ, R118.reuse.H0_H0 ;  /* 0x20000076ff757230 */ /* 0x100fe40000004100 */
[C---:B------:R-:W-:Y:S01]  /*7030*/  FMUL R7, R70.reuse, R7 ;  /* 0x0000000746077220 */ /* 0x040fe20000400000 */
[C---:B------:R-:W-:Y:S01]  /*7040*/  FFMA R3, R73.reuse, R74, R3 ;  /* 0x0000004a49037223 */ /* 0x040fe20000000003 */
[----:B------:R-:W-:Y:S01]  /*7050*/  F2FP.F16.E5M2.UNPACK_B R122, R152 ;  /* 0x00000098ff7a723e */ /* 0x000fe200020004ff */
[----:B------:R-:W-:Y:S02]  /*7060*/  HADD2.F32 R118, -RZ, R118.H1_H1 ;  /* 0x30000076ff767230 */ /* 0x000fe40000004100 */
[C---:B------:R-:W-:Y:S01]  /*7070*/  FFMA R7, R73.reuse, R76, R7 ;  /* 0x0000004c49077223 */ /* 0x040fe20000000007 */
[C---:B------:R-:W-:Y:S01]  /*7080*/  FFMA R4, R73.reuse, R77, R4 ;  /* 0x0000004d49047223 */ /* 0x040fe20000000004 */
[----:B------:R-:W-:Y:S01]  /*7090*/  F2FP.F16.E5M2.UNPACK_B R124, R152.H1 ;  /* 0x00000098ff7c723e */ /* 0x000fe200030004ff */
[----:B------:R-:W-:Y:S01]  /*70a0*/  FFMA R5, R73, R78, R5 ;  /* 0x0000004e49057223 */ /* 0x000fe20000000005 */
[--C-:B------:R-:W-:Y:S01]  /*70b0*/  HADD2.F32 R121, -RZ, R122.reuse.H0_H0 ;  /* 0x2000007aff797230 */ /* 0x100fe20000004100 */
[----:B------:R-:W-:Y:S01]  /*70c0*/  F2FP.SATFINITE.E5M2.F32.PACK_AB_MERGE_C R179, R7, R3, RZ ;  /* 0x0000000307b3723e */ /* 0x000fe200048060ff */
[----:B------:R-:W-:Y:S02]  /*70d0*/  HADD2.F32 R122, -RZ, R122.H1_H1 ;  /* 0x3000007aff7a7230 */ /* 0x000fe40000004100 */
[C---:B------:R-:W-:Y:S01]  /*70e0*/  FMUL R6, R70.reuse, R10 ;  /* 0x0000000a46067220 */ /* 0x040fe20000400000 */
[----:B------:R-:W-:Y:S01]  /*70f0*/  FMUL R11, R70, R11 ;  /* 0x0000000b460b7220 */ /* 0x000fe20000400000 */
[--C-:B------:R-:W-:Y:S01]  /*7100*/  HADD2.F32 R83, -RZ, R84.reuse.H0_H0 ;  /* 0x20000054ff537230 */ /* 0x100fe20000004100 */
[----:B------:R-:W-:Y:S01]  /*7110*/  F2FP.SATFINITE.E5M2.F32.PACK_AB_MERGE_C R184, R2, R0, R179 ;  /* 0x0000000002b8723e */ /* 0x000fe200048060b3 */
[----:B------:R-:W-:Y:S01]  /*7120*/  FFMA R6, R73, R79, R6 ;  /* 0x0000004f49067223 */ /* 0x000fe20000000006 */
[----:B------:R-:W-:Y:S01]  /*7130*/  IADD3 R179, PT, PT, R175, R188, RZ ;  /* 0x000000bcafb37210 */ /* 0x000fe20007ffe0ff */
[C---:B------:R-:W-:Y:S01]  /*7140*/  FFMA R11, R73.reuse, R80, R11 ;  /* 0x00000050490b7223 */ /* 0x040fe2000000000b */
[C---:B------:R-:W-:Y:S01]  /*7150*/  FFMA R8, R73.reuse, R81, R8 ;  /* 0x0000005149087223 */ /* 0x040fe20000000008 */
[----:B------:R-:W-:Y:S01]  /*7160*/  FFMA R9, R73, R82, R9 ;  /* 0x0000005249097223 */ /* 0x000fe20000000009 */
[----:B------:R-:W-:Y:S01]  /*7170*/  IADD3 R180, PT, PT, R190, R179, RZ ;  /* 0x000000b3beb47210 */ /* 0x000fe20007ffe0ff */
[----:B------:R-:W-:Y:S01]  /*7180*/  HADD2.F32 R84, -RZ, R84.H1_H1 ;  /* 0x30000054ff547230 */ /* 0x000fe20000004100 */
[----:B------:R-:W-:Y:S01]  /*7190*/  F2FP.SATFINITE.E5M2.F32.PACK_AB_MERGE_C R185, R11, R6, RZ ;  /* 0x000000060bb9723e */ /* 0x000fe200048060ff */
[C---:B------:R-:W-:Y:S01]  /*71a0*/  FMUL R10, R70.reuse, R14 ;  /* 0x0000000e460a7220 */ /* 0x040fe20000400000 */
[C---:B------:R-:W-:Y:S01]  /*71b0*/  FMUL R15, R70.reuse, R15 ;  /* 0x0000000f460f7220 */ /* 0x040fe20000400000 */
[--C-:B------:R-:W-:Y:S01]  /*71c0*/  HADD2.F32 R87, -RZ, R88.reuse.H0_H0 ;  /* 0x20000058ff577230 */ /* 0x100fe20000004100 */
[----:B------:R-:W-:Y:S01]  /*71d0*/  F2FP.SATFINITE.E5M2.F32.PACK_AB_MERGE_C R185, R5, R4, R185 ;  /* 0x0000000405b9723e */ /* 0x000fe200048060b9 */
[C---:B------:R-:W-:Y:S01]  /*71e0*/  FFMA R10, R73.reuse, R83, R10 ;  /* 0x00000053490a7223 */ /* 0x040fe2000000000a */
[C---:B------:R-:W-:Y:S01]  /*71f0*/  FFMA R15, R73.reuse, R84, R15 ;  /* 0x00000054490f7223 */ /* 0x040fe2000000000f */
[C---:B------:R-:W-:Y:S01]  /*7200*/  FFMA R12, R73.reuse, R85, R12 ;  /* 0x00000055490c7223 */ /* 0x040fe2000000000c */
[----:B------:R-:W-:Y:S01]  /*7210*/  FFMA R13, R73, R86, R13 ;  /* 0x00000056490d7223 */ /* 0x000fe2000000000d */
[----:B------:R-:W-:Y:S02]  /*7220*/  HADD2.F32 R88, -RZ, R88.H1_H1 ;  /* 0x30000058ff587230 */ /* 0x000fe40000004100 */
[C---:B------:R-:W-:Y:S01]  /*7230*/  FMUL R14, R70.reuse, R18 ;  /* 0x00000012460e7220 */ /* 0x040fe20000400000 */
[----:B------:R-:W-:Y:S01]  /*7240*/  F2FP.F16.E5M2.UNPACK_B R126, R153 ;  /* 0x00000099ff7e723e */ /* 0x000fe200020004ff */
[C---:B------:R-:W-:Y:S01]  /*7250*/  FMUL R19, R70.reuse, R19 ;  /* 0x0000001346137220 */ /* 0x040fe20000400000 */
[----:B------:R-:W-:Y:S01]  /*7260*/  HADD2.F32 R91, -RZ, R92.H0_H0 ;  /* 0x2000005cff5b7230 */ /* 0x000fe20000004100 */
[----:B------:R-:W-:Y:S01]  /*7270*/  F2FP.SATFINITE.E5M2.F32.PACK_AB_MERGE_C R186, R15, R10, RZ ;  /* 0x0000000a0fba723e */ /* 0x000fe200048060ff */
[C---:B------:R-:W-:Y:S01]  /*7280*/  FFMA R14, R73.reuse, R87, R14 ;  /* 0x00000057490e7223 */ /* 0x040fe2000000000e */
[C---:B------:R-:W-:Y:S01]  /*7290*/  FFMA R19, R73.reuse, R88, R19 ;  /* 0x0000005849137223 */ /* 0x040fe20000000013 */
[C---:B------:R-:W-:Y:S01]  /*72a0*/  FFMA R16, R73.reuse, R89, R16 ;  /* 0x0000005949107223 */ /* 0x040fe20000000010 */
[----:B------:R-:W-:Y:S01]  /*72b0*/  F2FP.F16.E5M2.UNPACK_B R128, R153.H1 ;  /* 0x00000099ff80723e */ /* 0x000fe200030004ff */
[----:B------:R-:W-:Y:S01]  /*72c0*/  FFMA R17, R73, R90, R17 ;  /* 0x0000005a49117223 */ /* 0x000fe20000000011 */
[----:B------:R-:W-:Y:S01]  /*72d0*/  F2FP.SATFINITE.E5M2.F32.PACK_AB_MERGE_C R186, R9, R8, R186 ;  /* 0x0000000809ba723e */ /* 0x000fe200048060ba */
[--C-:B------:R-:W-:Y:S01]  /*72e0*/  HADD2.F32 R125, -RZ, R126.reuse.H0_H0 ;  /* 0x2000007eff7d7230 */ /* 0x100fe20000004100 */
[----:B------:R-:W-:Y:S01]  /*72f0*/  F2FP.SATFINITE.E5M2.F32.PACK_AB_MERGE_C R187, R19, R14, RZ ;  /* 0x0000000e13bb723e */ /* 0x000fe200048060ff */
[----:B------:R-:W-:Y:S02]  /*7300*/  HADD2.F32 R126, -RZ, R126.H1_H1 ;  /* 0x3000007eff7e7230 */ /* 0x000fe40000004100 */
[C---:B------:R-:W-:Y:S01]  /*7310*/  FMUL R18, R70.reuse, R22 ;  /* 0x0000001646127220 */ /* 0x040fe20000400000 */
[----:B------:R-:W-:Y:S01]  /*7320*/  HADD2.F32 R92, -RZ, R92.H1_H1 ;  /* 0x3000005cff5c7230 */ /* 0x000fe20000004100 */
[----:B------:R-:W-:Y:S01]  /*7330*/  F2FP.SATFINITE.E5M2.F32.PACK_AB_MERGE_C R187, R13, R12, R187 ;  /* 0x0000000c0dbb723e */ /* 0x000fe200048060bb */
[C---:B------:R-:W-:Y:S01]  /*7340*/  FMUL R23, R70.reuse, R23 ;  /* 0x0000001746177220 */ /* 0x040fe20000400000 */
[--C-:B------:R-:W-:Y:S02]  /*7350*/  HADD2.F32 R95, -RZ, R96.reuse.H0_H0 ;  /* 0x20000060ff5f7230 */ /* 0x100fe40000004100 */
[C---:B------:R-:W-:Y:S01]  /*7360*/  FFMA R18, R73.reuse, R91, R18 ;  /* 0x0000005b49127223 */ /* 0x040fe20000000012 */
[----:B------:R-:W-:Y:S01]  /*7370*/  HADD2.F32 R96, -RZ, R96.H1_H1 ;  /* 0x30000060ff607230 */ /* 0x000fe20000004100 */
[----:B------:R1:W-:Y:S01]  /*7380*/  STS.128 [R137+UR44+0x8200], R184 ;  /* 0x008200b889007988 */ /* 0x0003e20008000c2c */
[C---:B------:R-:W-:Y:S01]  /*7390*/  FFMA R23, R73.reuse, R92, R23 ;  /* 0x0000005c49177223 */ /* 0x040fe20000000017 */
[C---:B------:R-:W-:Y:S01]  /*73a0*/  FFMA R20, R73.reuse, R93, R20 ;  /* 0x0000005d49147223 */ /* 0x040fe20000000014 */
[----:B------:R-:W-:Y:S01]  /*73b0*/  FFMA R21, R73, R94, R21 ;  /* 0x0000005e49157223 */ /* 0x000fe20000000015 */
        /* <DEDUP_REMOVED lines=20> */
[----:B------:R-:W-:Y:S02]  /*7500*/  HADD2.F32 R104, -RZ, R104.H1_H1 ;  /* 0x30000068ff687230 */ /* 0x000fe40000004100 */
        /* <DEDUP_REMOVED lines=24> */
[----:B------:R1:W-:Y:S01]  /*7690*/  STS.128 [R179+0x8010], R196 ;  /* 0x008010c4b3007388 */ /* 0x0003e20000000c00 */
[C---:B------:R-:W-:Y:S01]  /*76a0*/  FFMA R39, R73.reuse, R108, R39 ;  /* 0x0000006c49277223 */ /* 0x040fe20000000027 */
[C---:B------:R-:W-:Y:S01]  /*76b0*/  FFMA R36, R73.reuse, R109, R36 ;  /* 0x0000006d49247223 */ /* 0x040fe20000000024 */
[----:B------:R-:W-:Y:S01]  /*76c0*/  FFMA R37, R73, R110, R37 ;  /* 0x0000006e49257223 */ /* 0x000fe20000000025 */
[----:B------:R-:W-:Y:S01]  /*76d0*/  FMUL R38, R70, R42 ;  /* 0x0000002a46267220 */ /* 0x000fe20000400000 */
[----:B------:R-:W-:Y:S01]  /*76e0*/  ISETP.NE.AND P0, PT, R178, RZ, PT ;  /* 0x000000ffb200720c */ /* 0x000fe20003f05270 */
[C---:B------:R-:W-:Y:S01]  /*76f0*/  FMUL R43, R70.reuse, R43 ;  /* 0x0000002b462b7220 */ /* 0x040fe20000400000 */
[--C-:B------:R-:W-:Y:S01]  /*7700*/  HADD2.F32 R115, -RZ, R116.reuse.H0_H0 ;  /* 0x20000074ff737230 */ /* 0x100fe20000004100 */
[----:B------:R-:W-:Y:S01]  /*7710*/  F2FP.SATFINITE.E5M2.F32.PACK_AB_MERGE_C R200, R39, R34, RZ ;  /* 0x0000002227c8723e */ /* 0x000fe200048060ff */
[C---:B------:R-:W-:Y:S01]  /*7720*/  FFMA R38, R73.reuse, R111, R38 ;  /* 0x0000006f49267223 */ /* 0x040fe20000000026 */
[C---:B------:R-:W-:Y:S01]  /*7730*/  FFMA R43, R73.reuse, R112, R43 ;  /* 0x00000070492b7223 */ /* 0x040fe2000000002b */
[----:B------:R-:W-:Y:S01]  /*7740*/  FFMA R40, R73, R113, R40 ;  /* 0x0000007149287223 */ /* 0x000fe20000000028 */
[----:B------:R-:W-:Y:S01]  /*7750*/  F2FP.SATFINITE.E5M2.F32.PACK_AB_MERGE_C R200, R33, R32, R200 ;  /* 0x0000002021c8723e */ /* 0x000fe200048060c8 */
[----:B------:R-:W-:Y:S01]  /*7760*/  FFMA R41, R73, R114, R41 ;  /* 0x0000007249297223 */ /* 0x000fe20000000029 */
        /* <DEDUP_REMOVED lines=8> */
[----:B------:R-:W-:Y:S01]  /*77f0*/  FFMA R44, R73, R117, R44 ;  /* 0x00000075492c7223 */ /* 0x000fe2000000002c */
[----:B------:R-:W-:Y:S01]  /*7800*/  ISETP.NE.AND P6, PT, R189, RZ, PT ;  /* 0x000000ffbd00720c */ /* 0x000fe20003fc5270 */
[----:B------:R-:W-:Y:S01]  /*7810*/  FFMA R45, R73, R118, R45 ;  /* 0x00000076492d7223 */ /* 0x000fe2000000002d */
[----:B------:R-:W-:Y:S01]  /*7820*/  HADD2.F32 R120, -RZ, R120.H1_H1 ;  /* 0x30000078ff787230 */ /* 0x000fe20000004100 */
[----:B------:R-:W-:Y:S01]  /*7830*/  F2FP.SATFINITE.E5M2.F32.PACK_AB_MERGE_C R202, R47, R42, RZ ;  /* 0x0000002a2fca723e */ /* 0x000fe200048060ff */
[C---:B------:R-:W-:Y:S01]  /*7840*/  FMUL R46, R70.reuse, R50 ;  /* 0x00000032462e7220 */ /* 0x040fe20000400000 */
[C---:B------:R-:W-:Y:S01]  /*7850*/  FMUL R51, R70.reuse, R51 ;  /* 0x0000003346337220 */ /* 0x040fe20000400000 */
[--C-:B------:R-:W-:Y:S02]  /*7860*/  HADD2.F32 R123, -RZ, R124.reuse.H0_H0 ;  /* 0x2000007cff7b7230 */ /* 0x100fe40000004100 */
[C---:B------:R-:W-:Y:S01]  /*7870*/  FMUL R50, R70.reuse, R54 ;  /* 0x0000003646327220 */ /* 0x040fe20000400000 */
[C---:B------:R-:W-:Y:S01]  /*7880*/  FFMA R46, R73.reuse, R119, R46 ;  /* 0x00000077492e7223 */ /* 0x040fe2000000002e */
[----:B------:R-:W-:Y:S02]  /*7890*/  HADD2.F32 R124, -RZ, R124.H1_H1 ;  /* 0x3000007cff7c7230 */ /* 0x000fe40000004100 */
[C---:B------:R-:W-:Y:S01]  /*78a0*/  FFMA R51, R73.reuse, R120, R51 ;  /* 0x0000007849337223 */ /* 0x040fe20000000033 */
[C---:B------:R-:W-:Y:S01]  /*78b0*/  FMUL R55, R70.reuse, R55 ;  /* 0x0000003746377220 */ /* 0x040fe20000400000 */
[C---:B------:R-:W-:Y:S01]  /*78c0*/  FFMA R48, R73.reuse, R121, R48 ;  /* 0x0000007949307223 */ /* 0x040fe20000000030 */
[C---:B------:R-:W-:Y:S01]  /*78d0*/  FFMA R49, R73.reuse, R122, R49 ;  /* 0x0000007a49317223 */ /* 0x040fe20000000031 */
[--C-:B------:R-:W-:Y:S02]  /*78e0*/  HADD2.F32 R127, -RZ, R128.reuse.H0_H0 ;  /* 0x20000080ff7f7230 */ /* 0x100fe40000004100 */
[C---:B------:R-:W-:Y:S01]  /*78f0*/  FFMA R50, R73.reuse, R123, R50 ;  /* 0x0000007b49327223 */ /* 0x040fe20000000032 */
[----:B------:R-:W-:Y:S02]  /*7900*/  HADD2.F32 R128, -RZ, R128.H1_H1 ;  /* 0x30000080ff807230 */ /* 0x000fe40000004100 */
[C---:B------:R-:W-:Y:S01]  /*7910*/  FMUL R54, R70.reuse, R58 ;  /* 0x0000003a46367220 */ /* 0x040fe20000400000 */
        /* <DEDUP_REMOVED lines=16> */
[----:B------:R-:W-:Y:S01]  /*7a20*/  FFMA R63, R73, R132, R63 ;  /* 0x00000084493f7223 */ /* 0x000fe2000000003f */
[----:B------:R-:W-:Y:S01]  /*7a30*/  FMUL R67, R70, R67 ;  /* 0x0000004346437220 */ /* 0x000fe20000400000 */
[----:B------:R-:W-:Y:S01]  /*7a40*/  F2FP.SATFINITE.E5M2.F32.PACK_AB_MERGE_C R203, R51, R46, RZ ;  /* 0x0000002e33cb723e */ /* 0x000fe200048060ff */
[C---:B------:R-:W-:Y:S01]  /*7a50*/  FFMA R60, R73.reuse, R133, R60 ;  /* 0x00000085493c7223 */ /* 0x040fe2000000003c */
[C---:B------:R-:W-:Y:S01]  /*7a60*/  FFMA R61, R73.reuse, R134, R61 ;  /* 0x00000086493d7223 */ /* 0x040fe2000000003d */
[C---:B------:R-:W-:Y:S01]  /*7a70*/  FFMA R62, R73.reuse, R135, R62 ;  /* 0x00000087493e7223 */ /* 0x040fe2000000003e */
[----:B------:R-:W-:Y:S01]  /*7a80*/  FFMA R67, R73, R136, R67 ;  /* 0x0000008849437223 */ /* 0x000fe20000000043 */
[----:B------:R-:W-:Y:S02]  /*7a90*/  F2FP.SATFINITE.E5M2.F32.PACK_AB_MERGE_C R202, R41, R40, R202 ;  /* 0x0000002829ca723e */ /* 0x000fe400048060ca */
[----:B------:R-:W-:Y:S02]  /*7aa0*/  F2FP.SATFINITE.E5M2.F32.PACK_AB_MERGE_C R203, R45, R44, R203 ;  /* 0x0000002c2dcb723e */ /* 0x000fe400048060cb */
[----:B------:R-:W-:Y:S02]  /*7ab0*/  F2FP.SATFINITE.E5M2.F32.PACK_AB_MERGE_C R204, R55, R50, RZ ;  /* 0x0000003237cc723e */ /* 0x000fe400048060ff */
[----:B------:R-:W-:Y:S01]  /*7ac0*/  F2FP.SATFINITE.E5M2.F32.PACK_AB_MERGE_C R205, R59, R54, RZ ;  /* 0x000000363bcd723e */ /* 0x000fe200048060ff */
[----:B------:R1:W-:Y:S01]  /*7ad0*/  STS.128 [R181+0x8020], R200 ;  /* 0x008020c8b5007388 */ /* 0x0003e20000000c00 */
[----:B------:R-:W-:Y:S02]  /*7ae0*/  F2FP.SATFINITE.E5M2.F32.PACK_AB_MERGE_C R206, R63, R58, RZ ;  /* 0x0000003a3fce723e */ /* 0x000fe400048060ff */
[----:B------:R-:W-:Y:S02]  /*7af0*/  F2FP.SATFINITE.E5M2.F32.PACK_AB_MERGE_C R207, R67, R62, RZ ;  /* 0x0000003e43cf723e */ /* 0x000fe400048060ff */
[----:B------:R-:W-:Y:S02]  /*7b00*/  F2FP.SATFINITE.E5M2.F32.PACK_AB_MERGE_C R204, R49, R48, R204 ;  /* 0x0000003031cc723e */ /* 0x000fe400048060cc */
[----:B------:R-:W-:Y:S02]  /*7b10*/  F2FP.SATFINITE.E5M2.F32.PACK_AB_MERGE_C R205, R53, R52, R205 ;  /* 0x0000003435cd723e */ /* 0x000fe400048060cd */
[----:B------:R-:W-:Y:S02]  /*7b20*/  F2FP.SATFINITE.E5M2.F32.PACK_AB_MERGE_C R206, R57, R56, R206 ;  /* 0x0000003839ce723e */ /* 0x000fe400048060ce */
[----:B------:R-:W-:Y:S02]  /*7b30*/  F2FP.SATFINITE.E5M2.F32.PACK_AB_MERGE_C R207, R61, R60, R207 ;  /* 0x0000003c3dcf723e */ /* 0x000fe400048060cf */
[----:B------:R-:W-:Y:S02]  /*7b40*/  LEA R191, R170, UR44, 0x3 ;  /* 0x0000002caabf7c11 */ /* 0x000fe4000f8e18ff */
[----:B------:R-:W-:Y:S01]  /*7b50*/  @P6 SHF.L.U32 R194, R169, 0x1f, RZ ;  /* 0x0000001fa9c26819 */ /* 0x000fe200000006ff */
[----:B------:R1:W-:Y:S01]  /*7b60*/  STS.128 [R180+0x8010], R204 ;  /* 0x008010ccb4007388 */ /* 0x0003e20000000c00 */
[----:B------:R-:W-:Y:S01]  /*7b70*/  @!PT LDS RZ, [RZ] ;  /* 0x00000000fffff984 */ /* 0x000fe20000000800 */
[----:B------:R-:W-:Y:S01]  /*7b80*/  @!PT LDS RZ, [RZ] ;  /* 0x00000000fffff984 */ /* 0x000fe20000000800 */
[----:B------:R-:W-:Y:S01]  /*7b90*/  @!PT LDS RZ, [RZ] ;  /* 0x00000000fffff984 */ /* 0x000fe20000000800 */
[----:B------:R-:W-:Y:S01]  /*7ba0*/  @!PT LDS RZ, [RZ] ;  /* 0x00000000fffff984 */ /* 0x000fe20000000800 */
[----:B------:R2:W-:Y:S07]  /*7bb0*/  MEMBAR.ALL.CTA ;  /* 0x0000000000007992 */ /* 0x0005ee0000008000 */
[----:B--2---:R-:W2:Y:S02]  /*7bc0*/  FENCE.VIEW.ASYNC.S ;  /* 0x00000000000073c6 */ /* 0x004ea40000000000 */
[----:B--2---:R-:W-:Y:S06]  /*7bd0*/  BAR.SYNC.DEFER_BLOCKING 0x1, 0x80 ;  /* 0x0042000000007b1d */ /* 0x004fec0000010000 */
[----:B------:R-:W-:Y:S05]  /*7be0*/  @P0 BRA `(.L_x_117) ;  /* 0x0000000000280947 */ /* 0x000fea0003800000 */
[----:B------:R-:W-:Y:S01]  /*7bf0*/  UIADD3 UR4, UPT, UPT, UR44, 0x8200, URZ ;  /* 0x000082002c047890 */ /* 0x000fe2000fffe0ff */
[----:B------:R-:W-:Y:S05]  /*7c00*/  UMOV UR51, UR36 ;  /* 0x0000002400337c82 */ /* 0x000fea0008000000 */
[----:B------:R-:W-:Y:S01]  /*7c10*/  MOV R177, UR4 ;  /* 0x0000000400b17c02 */ /* 0x000fe20008000f00 */
[----:B------:R-:W-:Y:S03]  /*7c20*/  UIADD3 UR4, UP0, UPT, UR62, 0x680, URZ ;  /* 0x000006803e047890 */ /* 0x000fe6000ff1e0ff */
[----:B------:R-:W-:Y:S01]  /*7c30*/  R2UR UR48, R177 ;  /* 0x00000000b13072ca */ /* 0x000fe200000e0000 */
[----:B------:R-:W-:Y:S11]  /*7c40*/  UIADD3.X UR5, UPT, UPT, URZ, UR63, URZ, UP0, !UPT ;  /* 0x0000003fff057290 */ /* 0x000ff600087fe4ff */
[----:B------:R-:W-:Y:S01]  /*7c50*/  @!UPT UIADD3 URZ, UPT, UPT, URZ, URZ, URZ ;  /* 0x000000fffffff290 */ /* 0x000fe2000fffe0ff */
[----:B------:R2:W-:Y:S01]  /*7c60*/  UTMASTG.3D [UR48], [UR4] ;  /* 0x00000030040073b5 */ /* 0x0005e20008010000 */
[----:B------:R0:W-:Y:S01]  /*7c70*/  UTMACMDFLUSH ;  /* 0x00000000000079b7 */ /* 0x0001e20000000000 */
[----:B--2---:R-:W-:Y:S04]  /*7c80*/  DEPBAR.LE SB0, 0x1 ;  /* 0x000080400000791a */ /* 0x004fe80000000000 */
.L_x_117:
[----:B------:R-:W-:Y:S05]  /*7c90*/  BSYNC.RECONVERGENT B0 ;  /* 0x0000000000007941 */ /* 0x000fea0003800200 */
.L_x_116:
[----:B------:R-:W-:Y:S06]  /*7ca0*/  BAR.SYNC.DEFER_BLOCKING 0x1, 0x80 ;  /* 0x0042000000007b1d */ /* 0x000fec0000010000 */
[----:B------:R-:W2:Y:S01]  /*7cb0*/  @P6 SYNCS.PHASECHK.TRANS64.TRYWAIT P0, [R191+URZ+0x50], R194 ;  /* 0x000050c2bf0065a7 */ /* 0x000ea200080011ff */
[----:B------:R-:W-:Y:S01]  /*7cc0*/  BSSY B1, `(.L_x_118) ;  /* 0x0000023000017945 */ /* 0x000fe20003800000 */
[----:B--2---:R-:W-:Y:S03]  /*7cd0*/  @P6 SEL R182, RZ, 0x1, !P0 ;  /* 0x00000001ffb66807 */ /* 0x004fe60004000000 */
[----:B------:R-:W-:Y:S05]  /*7ce0*/  @!P6 BRA `(.L_x_119) ;  /* 0x000000000080e947 */ /* 0x000fea0003800000 */
[----:B------:R-:W-:Y:S01]  /*7cf0*/  ISETP.NE.AND P1, PT, R183, RZ, PT ;  /* 0x000000ffb700720c */ /* 0x000fe20003f25270 */
[----:B------:R-:W-:Y:S01]  /*7d00*/  BSSY B0, `(.L_x_120) ;  /* 0x000000a000007945 */ /* 0x000fe20003800000 */
[----:B------:R-:W-:Y:S11]  /*7d10*/  ISETP.NE.AND P0, PT, R182, RZ, PT ;  /* 0x000000ffb600720c */ /* 0x000ff60003f05270 */
[----:B------:R-:W-:Y:S04]  /*7d20*/  @P1 IMAD R3, R170, 0x2000, R175 ;  /* 0x00002000aa031824 */ /* 0x000fe800078e02af */
[C---:B------:R-:W-:Y:S01]  /*7d30*/  @P1 IMAD.IADD R5, R3.reuse, 0x1, R188 ;  /* 0x0000000103051824 */ /* 0x040fe200078e02bc */
[----:B------:R-:W-:Y:S03]  /*7d40*/  @P1 IADD3 R4, PT, PT, R3, R192, RZ ;  /* 0x000000c003041210 */ /* 0x000fe60007ffe0ff */
[----:B------:R-:W-:Y:S01]  /*7d50*/  @P1 IMAD.IADD R2, R190, 0x1, R5 ;  /* 0x00000001be021824 */ /* 0x000fe200078e0205 */
[----:B------:R-:W-:Y:S06]  /*7d60*/  @P0 BRA `(.L_x_121) ;  /* 0x00000000000c0947 */ /* 0x000fec0003800000 */
[----:B------:R-:W-:Y:S04]  /*7d70*/  SHF.L.U32 R0, R169, 0x1f, RZ ;  /* 0x0000001fa9007819 */ /* 0x000fe800000006ff */
[----:B------:R-:W2:Y:S02]  /*7d80*/  SYNCS.PHASECHK.TRANS64.TRYWAIT P0, [R191+URZ+0x50], R0 ;  /* 0x00005000bf0075a7 */ /* 0x000ea400080011ff */
[----:B--2---:R-:W-:Y:S05]  /*7d90*/  @!P0 BRA `(.L_x_122) ;  /* 0x0000004c00388947 */ /* 0x004fea0003800000 */
.L_x_121:
[----:B------:R-:W-:Y:S05]  /*7da0*/  BSYNC B0 ;  /* 0x0000000000007941 */ /* 0x000fea0003800000 */
.L_x_120:
[----:B------:R-:W-:Y:S01]  /*7db0*/  ISETP.NE.AND P0, PT, R183, RZ, PT ;  /* 0x000000ffb700720c */ /* 0x000fe20003f05270 */
[----:B--2---:R-:W-:Y:S02]  /*7dc0*/  VIADD R191, R191, 0x70 ;  /* 0x00000070bfbf7836 */ /* 0x004fe40000000000 */
[----:B------:R-:W-:Y:S02]  /*7dd0*/  IMAD.U32 R0, RZ, RZ, UR45 ;  /* 0x0000002dff007e24 */ /* 0x000fe4000f8e00ff */
[----:B------:R-:W-:Y:S03]  /*7de0*/  VIADD R170, R170, 0x1 ;  /* 0x00000001aaaa7836 */ /* 0x000fe60000000000 */
[----:B------:R-:W-:Y:S05]  /*7df0*/  PRMT R0, R0, 0x654, R191 ;  /* 0x0000065400007816 */ /* 0x000fea00000000bf */
[----:B------:R2:W3:Y:S04]  /*7e00*/  @P0 LDS.128 R140, [R3] ;  /* 0x00000000038c0984 */ /* 0x0004e80000000c00 */
[----:B------:R2:W4:Y:S04]  /*7e10*/  @P0 LDS.128 R148, [R4+0x20] ;  /* 0x0000200004940984 */ /* 0x0005280000000c00 */
        /* <DEDUP_REMOVED lines=12> */
[----:B--234-:R-:W-:Y:S02]  /*7ee0*/  LOP3.LUT R169, R169, R0, RZ, 0x3c, !PT ;  /* 0x00000000a9a97212 */ /* 0x01cfe400078e3cff */
.L_x_119:
[----:B------:R-:W-:Y:S05]  /*7ef0*/  BSYNC B1 ;  /* 0x0000000000017941 */ /* 0x000fea0003800000 */
.L_x_118:
[----:B------:R-:W-:Y:S01]  /*7f00*/  VIADD R0, R71, 0x40 ;  /* 0x0000004047007836 */ /* 0x000fe20000000000 */
[----:B------:R-:W-:Y:S04]  /*7f10*/  BSSY.RECONVERGENT B6, `(.L_x_123) ;  /* 0x0000015000067945 */ /* 0x000fe80003800200 */
[----:B------:R-:W-:Y:S04]  /*7f20*/  SHF.R.U32.HI R0, RZ, 0x15, R0 ;  /* 0x00000015ff007819 */ /* 0x000fe80000011600 */
[----:B------:R-:W-:Y:S11]  /*7f30*/  LOP3.LUT P0, RZ, R0, 0x3, R163, 0x48, !PT ;  /* 0x0000000300ff7812 */ /* 0x000ff600078048a3 */
[----:B------:R-:W-:Y:S02]  /*7f40*/  @!UPT UIADD3 URZ, UPT, UPT, URZ, URZ, URZ ;  /* 0x000000fffffff290 */ /* 0x000fe4000fffe0ff */
        /* <DEDUP_REMOVED lines=8> */
[----:B------:R-:W5:Y:S01]  /*7fd0*/  LDCU.64 UR4, c[0x4][0x18] ;  /* 0x01000300ff0477ac */ /* 0x000f620008000a00 */
[----:B--2---:R-:W-:Y:S01]  /*7fe0*/  MOV R5, UR9 ;  /* 0x0000000900057c02 */ /* 0x004fe20008000f00 */
[----:B------:R-:W-:Y:S01]  /*7ff0*/  IMAD.U32 R4, RZ, RZ, UR8 ;  /* 0x00000008ff047e24 */ /* 0x000fe2000f8e00ff */
[----:B---3--:R-:W-:Y:S01]  /*8000*/  MOV R7, UR7 ;  /* 0x0000000700077c02 */ /* 0x008fe20008000f00 */
[----:B------:R-:W-:Y:S01]  /*8010*/  IMAD.U32 R6, RZ, RZ, UR6 ;  /* 0x00000006ff067e24 */ /* 0x000fe2000f8e00ff */
[----:B-----5:R-:W-:Y:S01]  /*8020*/  MOV R11, UR5 ;  /* 0x00000005000b7c02 */ /* 0x020fe20008000f00 */
[----:B------:R-:W-:Y:S02]  /*8030*/  IMAD.U32 R10, RZ, RZ, UR4 ;  /* 0x00000004ff0a7e24 */ /* 0x000fe4000f8e00ff */
[----:B------:R-:W-:Y:S07]  /*8040*/  LEPC R20, `(.L_x_124) ;  /* 0x000000001014794e */ /* 0x000fee0000000000 */
[----:B-1--4-:R-:W-:Y:S05]  /*8050*/  CALL.ABS.NOINC R2 ;  /* 0x0000000002007343 */ /* 0x012fea0003c00000 */
.L_x_124:
[----:B------:R-:W-:Y:S05]  /*8060*/  BSYNC.RECONVERGENT B6 ;  /* 0x0000000000067941 */ /* 0x000fea0003800200 */
.L_x_123:
[----:B------:R-:W-:Y:S01]  /*8070*/  F2FP.F16.E5M2.UNPACK_B R4, R141 ;  /* 0x0000008dff04723e */ /* 0x000fe200020004ff */
[----:B------:R-:W-:Y:S05]  /*8080*/  WARPSYNC.ALL ;  /* 0x0000000000007948 */ /* 0x000fea0003800000 */
[----:B------:R-:W-:Y:S01]  /*8090*/  R2UR UR4, R71 ;  /* 0x00000000470472ca */ /* 0x000fe200000e0000 */
[--C-:B------:R-:W-:Y:S01]  /*80a0*/  HADD2.F32 R78, -RZ, R4.reuse.H0_H0 ;  /* 0x20000004ff4e7230 */ /* 0x100fe20000004100 */
[-C--:B------:R-:W-:Y:S01]  /*80b0*/  F2FP.F16.E5M2.UNPACK_B R0, R140.reuse ;  /* 0x0000008cff00723e */ /* 0x080fe200020004ff */
[----:B------:R-:W-:Y:S01]  /*80c0*/  HADD2.F32 R75, -RZ, R4.H1_H1 ;  /* 0x30000004ff4b7230 */ /* 0x000fe20000004100 */
[----:B------:R-:W-:Y:S01]  /*80d0*/  F2FP.F16.E5M2.UNPACK_B R4, R143 ;  /* 0x0000008fff04723e */ /* 0x000fe200020004ff */
[----:B------:R-:W-:Y:S01]  /*80e0*/  BSSY.RECONVERGENT B0, `(.L_x_125) ;  /* 0x0000116000007945 */ /* 0x000fe20003800200 */
[----:B------:R-:W-:Y:S01]  /*80f0*/  F2FP.F16.E5M2.UNPACK_B R3, R140.H1 ;  /* 0x0000008cff03723e */ /* 0x000fe200030004ff */
[--C-:B------:R-:W-:Y:S01]  /*8100*/  HADD2.F32 R2, -RZ, R0.reuse.H0_H0 ;  /* 0x20000000ff027230 */ /* 0x100fe20000004100 */
[----:B-1----:R-:W-:Y:S01]  /*8110*/  F2FP.F16.E5M2.UNPACK_B R127, R154 ;  /* 0x0000009aff7f723e */ /* 0x002fe200020004ff */
[----:B------:R-:W-:Y:S01]  /*8120*/  HADD2.F32 R72, -RZ, R0.H1_H1 ;  /* 0x30000000ff487230 */ /* 0x000fe20000004100 */
[----:B------:R-:W-:Y:S01]  /*8130*/  F2FP.F16.E5M2.UNPACK_B R0, R141.H1 ;  /* 0x0000008dff00723e */ /* 0x000fe200030004ff */
[--C-:B------:R-:W-:Y:S01]  /*8140*/  HADD2.F32 R74, -RZ, R3.reuse.H0_H0 ;  /* 0x20000003ff4a7230 */ /* 0x100fe20000004100 */
[----:B------:R-:W-:Y:S01]  /*8150*/  F2FP.F16.E5M2.UNPACK_B R117, R151.H1 ;  /* 0x00000097ff75723e */ /* 0x000fe200030004ff */
[----:B------:R-:W-:Y:S01]  /*8160*/  HADD2.F32 R76, -RZ, R3.H1_H1 ;  /* 0x30000003ff4c7230 */ /* 0x000fe20000004100 */
[-C--:B------:R-:W-:Y:S01]  /*8170*/  F2FP.F16.E5M2.UNPACK_B R3, R142.reuse ;  /* 0x0000008eff03723e */ /* 0x080fe200020004ff */
[--C-:B------:R-:W-:Y:S01]  /*8180*/  HADD2.F32 R80, -RZ, R0.reuse.H0_H0 ;  /* 0x20000000ff507230 */ /* 0x100fe20000004100 */
[----:B------:R-:W-:Y:S01]  /*8190*/  ISETP.NE.AND P0, PT, R178, RZ, PT ;  /* 0x000000ffb200720c */ /* 0x000fe20003f05270 */
[----:B------:R-:W-:Y:S01]  /*81a0*/  HADD2.F32 R77, -RZ, R0.H1_H1 ;  /* 0x30000000ff4d7230 */ /* 0x000fe20000004100 */
[----:B------:R-:W-:Y:S01]  /*81b0*/  F2FP.F16.E5M2.UNPACK_B R0, R142.H1 ;  /* 0x0000008eff00723e */ /* 0x000fe200030004ff */
[--C-:B------:R-:W-:Y:S01]  /*81c0*/  HADD2.F32 R82, -RZ, R3.reuse.H0_H0 ;  /* 0x20000003ff527230 */ /* 0x100fe20000004100 */
[----:B------:R-:W-:Y:S01]  /*81d0*/  ISETP.NE.AND P6, PT, R189, RZ, PT ;  /* 0x000000ffbd00720c */ /* 0x000fe20003fc5270 */
[----:B------:R-:W-:Y:S01]  /*81e0*/  HADD2.F32 R79, -RZ, R3.H1_H1 ;  /* 0x30000003ff4f7230 */ /* 0x000fe20000004100 */
[----:B------:R-:W-:Y:S01]  /*81f0*/  F2FP.F16.E5M2.UNPACK_B R3, R143.H1 ;  /* 0x0000008fff03723e */ /* 0x000fe200030004ff */
[--C-:B------:R-:W-:Y:S02]  /*8200*/  HADD2.F32 R84, -RZ, R0.reuse.H0_H0 ;  /* 0x20000000ff547230 */ /* 0x100fe40000004100 */
[----:B------:R-:W-:Y:S01]  /*8210*/  HADD2.F32 R81, -RZ, R0.H1_H1 ;  /* 0x30000000ff517230 */ /* 0x000fe20000004100 */
[-C--:B------:R-:W-:Y:S01]  /*8220*/  F2FP.F16.E5M2.UNPACK_B R0, R144.reuse ;  /* 0x00000090ff00723e */ /* 0x080fe200020004ff */
[--C-:B------:R-:W-:Y:S02]  /*8230*/  HADD2.F32 R86, -RZ, R4.reuse.H0_H0 ;  /* 0x20000004ff567230 */ /* 0x100fe40000004100 */
[----:B------:R-:W-:Y:S01]  /*8240*/  HADD2.F32 R83, -RZ, R4.H1_H1 ;  /* 0x30000004ff537230 */ /* 0x000fe20000004100 */
[-C--:B------:R-:W-:Y:S01]  /*8250*/  F2FP.F16.E5M2.UNPACK_B R4, R145.reuse ;  /* 0x00000091ff04723e */ /* 0x080fe200020004ff */
[--C-:B------:R-:W-:Y:S02]  /*8260*/  HADD2.F32 R90, -RZ, R0.reuse.H0_H0 ;  /* 0x20000000ff5a7230 */ /* 0x100fe40000004100 */
[----:B------:R-:W-:Y:S01]  /*8270*/  HADD2.F32 R87, -RZ, R0.H1_H1 ;  /* 0x30000000ff577230 */ /* 0x000fe20000004100 */
[----:B------:R-:W-:Y:S01]  /*8280*/  F2FP.F16.E5M2.UNPACK_B R0, R145.H1 ;  /* 0x00000091ff00723e */ /* 0x000fe200030004ff */
[--C-:B------:R-:W-:Y:S02]  /*8290*/  HADD2.F32 R88, -RZ, R3.reuse.H0_H0 ;  /* 0x20000003ff587230 */ /* 0x100fe40000004100 */
[----:B------:R-:W-:Y:S01]  /*82a0*/  HADD2.F32 R85, -RZ, R3.H1_H1 ;  /* 0x30000003ff557230 */ /* 0x000fe20000004100 */
[----:B------:R-:W-:Y:S01]  /*82b0*/  F2FP.F16.E5M2.UNPACK_B R3, R144.H1 ;  /* 0x00000090ff03723e */ /* 0x000fe200030004ff */
[--C-:B------:R-:W-:Y:S02]  /*82c0*/  HADD2.F32 R96, -RZ, R0.reuse.H0_H0 ;  /* 0x20000000ff607230 */ /* 0x100fe40000004100 */
[----:B------:R-:W-:Y:S01]  /*82d0*/  HADD2.F32 R93, -RZ, R0.H1_H1 ;  /* 0x30000000ff5d7230 */ /* 0x000fe20000004100 */
[-C--:B------:R-:W-:Y:S01]  /*82e0*/  F2FP.F16.E5M2.UNPACK_B R0, R146.reuse.H1 ;  /* 0x00000092ff00723e */ /* 0x080fe200030004ff */
[--C-:B------:R-:W-:Y:S02]  /*82f0*/  HADD2.F32 R94, -RZ, R4.reuse.H0_H0 ;  /* 0x20000004ff5e7230 */ /* 0x100fe40000004100 */
[----:B------:R-:W-:Y:S01]  /*8300*/  HADD2.F32 R91, -RZ, R4.H1_H1 ;  /* 0x30000004ff5b7230 */ /* 0x000fe20000004100 */
[----:B------:R-:W-:Y:S01]  /*8310*/  F2FP.F16.E5M2.UNPACK_B R4, R147 ;  /* 0x00000093ff04723e */ /* 0x000fe200020004ff */
[--C-:B------:R-:W-:Y:S02]  /*8320*/  HADD2.F32 R92, -RZ, R3.reuse.H0_H0 ;  /* 0x20000003ff5c7230 */ /* 0x100fe40000004100 */
[----:B------:R-:W-:Y:S01]  /*8330*/  HADD2.F32 R89, -RZ, R3.H1_H1 ;  /* 0x30000003ff597230 */ /* 0x000fe20000004100 */
[----:B------:R-:W-:Y:S01]  /*8340*/  F2FP.F16.E5M2.UNPACK_B R3, R146 ;  /* 0x00000092ff03723e */ /* 0x000fe200020004ff */
[--C-:B------:R-:W-:Y:S02]  /*8350*/  HADD2.F32 R100, -RZ, R0.reuse.H0_H0 ;  /* 0x20000000ff647230 */ /* 0x100fe40000004100 */
[----:B------:R-:W-:Y:S01]  /*8360*/  HADD2.F32 R97, -RZ, R0.H1_H1 ;  /* 0x30000000ff617230 */ /* 0x000fe20000004100 */
[-C--:B------:R-:W-:Y:S01]  /*8370*/  F2FP.F16.E5M2.UNPACK_B R0, R148.reuse ;  /* 0x00000094ff00723e */ /* 0x080fe200020004ff */
[--C-:B------:R-:W-:Y:S02]  /*8380*/  HADD2.F32 R102, -RZ, R4.reuse.H0_H0 ;  /* 0x20000004ff667230 */ /* 0x100fe40000004100 */
[----:B------:R-:W-:Y:S01]  /*8390*/  HADD2.F32 R99, -RZ, R4.H1_H1 ;  /* 0x30000004ff637230 */ /* 0x000fe20000004100 */
[----:B------:R-:W-:Y:S01]  /*83a0*/  F2FP.F16.E5M2.UNPACK_B R4, R149 ;  /* 0x00000095ff04723e */ /* 0x000fe200020004ff */
[--C-:B------:R-:W-:Y:S02]  /*83b0*/  HADD2.F32 R98, -RZ, R3.reuse.H0_H0 ;  /* 0x20000003ff627230 */ /* 0x100fe40000004100 */
[----:B------:R-:W-:Y:S01]  /*83c0*/  HADD2.F32 R95, -RZ, R3.H1_H1 ;  /* 0x30000003ff5f7230 */ /* 0x000fe20000004100 */
[----:B------:R-:W-:Y:S01]  /*83d0*/  F2FP.F16.E5M2.UNPACK_B R3, R147.H1 ;  /* 0x00000093ff03723e */ /* 0x000fe200030004ff */
[--C-:B------:R-:W-:Y:S02]  /*83e0*/  HADD2.F32 R106, -RZ, R0.reuse.H0_H0 ;  /* 0x20000000ff6a7230 */ /* 0x100fe40000004100 */
[----:B------:R-:W-:Y:S01]  /*83f0*/  HADD2.F32 R103, -RZ, R0.H1_H1 ;  /* 0x30000000ff677230 */ /* 0x000fe20000004100 */
[----:B------:R-:W-:Y:S01]  /*8400*/  F2FP.F16.E5M2.UNPACK_B R0, R148.H1 ;  /* 0x00000094ff00723e */ /* 0x000fe200030004ff */
[--C-:B------:R-:W-:Y:S02]  /*8410*/  HADD2.F32 R110, -RZ, R4.reuse.H0_H0 ;  /* 0x20000004ff6e7230 */ /* 0x100fe40000004100 */
[----:B------:R-:W-:Y:S02]  /*8420*/  HADD2.F32 R107, -RZ, R4.H1_H1 ;  /* 0x30000004ff6b7230 */ /* 0x000fe40000004100 */
[--C-:B------:R-:W-:Y:S01]  /*8430*/  HADD2.F32 R104, -RZ, R3.reuse.H0_H0 ;  /* 0x20000003ff687230 */ /* 0x100fe20000004100 */
[----:B------:R-:W1:Y:S01]  /*8440*/  LDTM.x64 R4, tmem[UR4+0x40] ;  /* 0x00004004000479ee */ /* 0x000e620008340000 */
[----:B------:R-:W-:Y:S01]  /*8450*/  HADD2.F32 R101, -RZ, R3.H1_H1 ;  /* 0x30000003ff657230 */ /* 0x000fe20000004100 */
[----:B------:R-:W-:Y:S01]  /*8460*/  F2FP.F16.E5M2.UNPACK_B R3, R149.H1 ;  /* 0x00000095ff03723e */ /* 0x000fe200030004ff */
        /* <DEDUP_REMOVED lines=14> */
[----:B------:R-:W-:Y:S01]  /*8550*/  F2FP.F16.E5M2.UNPACK_B R0, R152.H1 ;  /* 0x00000098ff00723e */ /* 0x000fe200030004ff */
[--C-:B------:R-:W-:Y:S02]  /*8560*/  HADD2.F32 R122, -RZ, R3.reuse.H0_H0 ;  /* 0x20000003ff7a7230 */ /* 0x100fe40000004100 */
[C---:B-1----:R-:W-:Y:S01]  /*8570*/  FMUL R7, R70.reuse, R7 ;  /* 0x0000000746077220 */ /* 0x042fe20000400000 */
        /* <DEDUP_REMOVED lines=10> */
[C---:B------:R-:W-:Y:S01]  /*8620*/  FMUL R0, R70.reuse, R4 ;  /* 0x0000000446007220 */ /* 0x040fe20000400000 */
[--C-:B------:R-:W-:Y:S01]  /*8630*/  HADD2.F32 R130, -RZ, R127.reuse.H0_H0 ;  /* 0x2000007fff827230 */ /* 0x100fe20000004100 */
[----:B------:R-:W-:Y:S01]  /*8640*/  F2FP.F16.E5M2.UNPACK_B R4, R155 ;  /* 0x0000009bff04723e */ /* 0x000fe200020004ff */
[----:B------:R-:W-:Y:S02]  /*8650*/  HADD2.F32 R127, -RZ, R127.H1_H1 ;  /* 0x3000007fff7f7230 */ /* 0x000fe40000004100 */
[C---:B------:R-:W-:Y:S01]  /*8660*/  FFMA R0, R73.reuse, R2, R0 ;  /* 0x0000000249007223 */ /* 0x040fe20000000000 */
[C---:B------:R-:W-:Y:S01]  /*8670*/  FMUL R2, R70.reuse, R5 ;  /* 0x0000000546027220 */ /* 0x040fe20000400000 */
[--C-:B------:R-:W-:Y:S01]  /*8680*/  HADD2.F32 R132, -RZ, R3.reuse.H0_H0 ;  /* 0x20000003ff847230 */ /* 0x100fe20000004100 */
[----:B------:R-:W-:Y:S01]  /*8690*/  F2FP.F16.E5M2.UNPACK_B R5, R155.H1 ;  /* 0x0000009bff05723e */ /* 0x000fe200030004ff */
[----:B------:R-:W-:Y:S02]  /*86a0*/  HADD2.F32 R129, -RZ, R3.H1_H1 ;  /* 0x30000003ff817230 */ /* 0x000fe40000004100 */
[C---:B------:R-:W-:Y:S01]  /*86b0*/  FFMA R2, R73.reuse, R72, R2 ;  /* 0x0000004849027223 */ /* 0x040fe20000000002 */
[--C-:B------:R-:W-:Y:S02]  /*86c0*/  HADD2.F32 R72, -RZ, R4.reuse.H0_H0 ;  /* 0x20000004ff487230 */ /* 0x100fe40000004100 */
[C---:B------:R-:W-:Y:S01]  /*86d0*/  FMUL R3, R70.reuse, R6 ;  /* 0x0000000646037220 */ /* 0x040fe20000400000 */
[----:B------:R-:W-:Y:S02]  /*86e0*/  HADD2.F32 R131, -RZ, R4.H1_H1 ;  /* 0x30000004ff837230 */ /* 0x000fe40000004100 */
[C---:B------:R-:W-:Y:S01]  /*86f0*/  FMUL R4, R70.reuse, R9 ;  /* 0x0000000946047220 */ /* 0x040fe20000400000 */
[--C-:B------:R-:W-:Y:S02]  /*8700*/  HADD2.F32 R133, -RZ, R5.reuse.H1_H1 ;  /* 0x30000005ff857230 */ /* 0x100fe40000004100 */
[C---:B------:R-:W-:Y:S01]  /*8710*/  FFMA R3, R73.reuse, R74, R3 ;  /* 0x0000004a49037223 */ /* 0x040fe20000000003 */
[----:B------:R-:W-:Y:S01]  /*8720*/  FFMA R7, R73, R76, R7 ;  /* 0x0000004c49077223 */ /* 0x000fe20000000007 */
[----:B------:R-:W-:Y:S02]  /*8730*/  HADD2.F32 R74, -RZ, R5.H0_H0 ;  /* 0x20000005ff4a7230 */ /* 0x000fe40000004100 */
[C---:B------:R-:W-:Y:S01]  /*8740*/  FMUL R5, R70.reuse, R10 ;  /* 0x0000000a46057220 */ /* 0x040fe20000400000 */
[C---:B------:R-:W-:Y:S01]  /*8750*/  FMUL R6, R70.reuse, R11 ;  /* 0x0000000b46067220 */ /* 0x040fe20000400000 */
[C---:B------:R-:W-:Y:S01]  /*8760*/  FMUL R11, R70.reuse, R16 ;  /* 0x00000010460b7220 */ /* 0x040fe20000400000 */
[----:B------:R-:W-:Y:S01]  /*8770*/  F2FP.SATFINITE.E5M2.F32.PACK_AB_MERGE_C R135, R7, R3, RZ ;  /* 0x000000030787723e */ /* 0x000fe200048060ff */
[C---:B------:R-:W-:Y:S01]  /*8780*/  FMUL R3, R70.reuse, R8 ;  /* 0x0000000846037220 */ /* 0x040fe20000400000 */
[C---:B------:R-:W-:Y:S01]  /*8790*/  FMUL R7, R70.reuse, R12 ;  /* 0x0000000c46077220 */ /* 0x040fe20000400000 */
[C---:B------:R-:W-:Y:S01]  /*87a0*/  FMUL R8, R70.reuse, R13 ;  /* 0x0000000d46087220 */ /* 0x040fe20000400000 */
[C---:B------:R-:W-:Y:S01]  /*87b0*/  FMUL R12, R70.reuse, R17 ;  /* 0x00000011460c7220 */ /* 0x040fe20000400000 */
[C---:B------:R-:W-:Y:S01]  /*87c0*/  FFMA R3, R73.reuse, R78, R3 ;  /* 0x0000004e49037223 */ /* 0x040fe20000000003 */
[C---:B------:R-:W-:Y:S01]  /*87d0*/  FFMA R4, R73.reuse, R75, R4 ;  /* 0x0000004b49047223 */ /* 0x040fe20000000004 */
[C---:B------:R-:W-:Y:S01]  /*87e0*/  FFMA R5, R73.reuse, R80, R5 ;  /* 0x0000005049057223 */ /* 0x040fe20000000005 */
[C---:B------:R-:W-:Y:S01]  /*87f0*/  FFMA R6, R73.reuse, R77, R6 ;  /* 0x0000004d49067223 */ /* 0x040fe20000000006 */
[C---:B------:R-:W-:Y:S01]  /*8800*/  FFMA R7, R73.reuse, R82, R7 ;  /* 0x0000005249077223 */ /* 0x040fe20000000007 */
[C---:B------:R-:W-:Y:S01]  /*8810*/  FFMA R8, R73.reuse, R79, R8 ;  /* 0x0000004f49087223 */ /* 0x040fe20000000008 */
[C---:B------:R-:W-:Y:S01]  /*8820*/  FMUL R16, R70.reuse, R21 ;  /* 0x0000001546107220 */ /* 0x040fe20000400000 */
[----:B------:R-:W-:Y:S01]  /*8830*/  FMUL R9, R70, R14 ;  /* 0x0000000e46097220 */ /* 0x000fe20000400000 */
[----:B------:R-:W-:Y:S01]  /*8840*/  F2FP.SATFINITE.E5M2.F32.PACK_AB_MERGE_C R5, R6, R5, RZ ;  /* 0x000000050605723e */ /* 0x000fe200048060ff */
[C---:B------:R-:W-:Y:S01]  /*8850*/  FMUL R10, R70.reuse, R15 ;  /* 0x0000000f460a7220 */ /* 0x040fe20000400000 */
[C---:B------:R-:W-:Y:S01]  /*8860*/  FMUL R15, R70.reuse, R20 ;  /* 0x00000014460f7220 */ /* 0x040fe20000400000 */
[C---:B------:R-:W-:Y:S01]  /*8870*/  FFMA R9, R73.reuse, R84, R9 ;  /* 0x0000005449097223 */ /* 0x040fe20000000009 */
[C---:B------:R-:W-:Y:S01]  /*8880*/  FMUL R20, R70.reuse, R25 ;  /* 0x0000001946147220 */ /* 0x040fe20000400000 */
[C---:B------:R-:W-:Y:S01]  /*8890*/  FFMA R10, R73.reuse, R81, R10 ;  /* 0x00000051490a7223 */ /* 0x040fe2000000000a */
[C---:B------:R-:W-:Y:S01]  /*88a0*/  FFMA R11, R73.reuse, R86, R11 ;  /* 0x00000056490b7223 */ /* 0x040fe2000000000b */
[C---:B------:R-:W-:Y:S01]  /*88b0*/  FFMA R12, R73.reuse, R83, R12 ;  /* 0x00000053490c7223 */ /* 0x040fe2000000000c */
[C---:B------:R-:W-:Y:S01]  /*88c0*/  FMUL R13, R70.reuse, R18 ;  /* 0x00000012460d7220 */ /* 0x040fe20000400000 */
[----:B------:R-:W-:Y:S01]  /*88d0*/  FMUL R14, R70, R19 ;  /* 0x00000013460e7220 */ /* 0x000fe20000400000 */
[----:B------:R-:W-:Y:S01]  /*88e0*/  F2FP.SATFINITE.E5M2.F32.PACK_AB_MERGE_C R9, R10, R9, RZ ;  /* 0x000000090a09723e */ /* 0x000fe200048060ff */
[C---:B------:R-:W-:Y:S01]  /*88f0*/  FMUL R19, R70.reuse, R24 ;  /* 0x0000001846137220 */ /* 0x040fe20000400000 */
        /* <DEDUP_REMOVED lines=17> */
[----:B------:R-:W-:Y:S01]  /*8a10*/  FMUL R27, R70, R32 ;  /* 0x00000020461b7220 */ /* 0x000fe20000400000 */
[C---:B------:R-:W-:Y:S01]  /*8a20*/  FFMA R21, R73.reuse, R96, R21 ;  /* 0x0000006049157223 */ /* 0x040fe20000000015 */
[C---:B------:R-:W-:Y:S01]  /*8a30*/  FFMA R22, R73.reuse, R93, R22 ;  /* 0x0000005d49167223 */ /* 0x040fe20000000016 */
[----:B------:R-:W-:Y:S01]  /*8a40*/  F2FP.SATFINITE.E5M2.F32.PACK_AB_MERGE_C R16, R16, R15, R17 ;  /* 0x0000000f1010723e */ /* 0x000fe20004806011 */
[C---:B------:R-:W-:Y:S01]  /*8a50*/  FFMA R23, R73.reuse, R98, R23 ;  /* 0x0000006249177223 */ /* 0x040fe20000000017 */
[C---:B------:R-:W-:Y:S01]  /*8a60*/  FFMA R24, R73.reuse, R95, R24 ;  /* 0x0000005f49187223 */ /* 0x040fe20000000018 */
[----:B------:R-:W-:Y:S01]  /*8a70*/  FMUL R32, R70, R37 ;  /* 0x0000002546207220 */ /* 0x000fe20000400000 */
[----:B------:R-:W-:Y:S01]  /*8a80*/  F2FP.SATFINITE.E5M2.F32.PACK_AB_MERGE_C R21, R22, R21, RZ ;  /* 0x000000151615723e */ /* 0x000fe200048060ff */
[C---:B------:R-:W-:Y:S01]  /*8a90*/  FMUL R25, R70.reuse, R30 ;  /* 0x0000001e46197220 */ /* 0x040fe20000400000 */
[C---:B------:R-:W-:Y:S01]  /*8aa0*/  FMUL R26, R70.reuse, R31 ;  /* 0x0000001f461a7220 */ /* 0x040fe20000400000 */
[----:B------:R-:W-:Y:S01]  /*8ab0*/  FMUL R31, R70, R36 ;  /* 0x00000024461f7220 */ /* 0x000fe20000400000 */
[----:B------:R-:W-:Y:S01]  /*8ac0*/  F2FP.SATFINITE.E5M2.F32.PACK_AB_MERGE_C R17, R20, R19, R21 ;  /* 0x000000131411723e */ /* 0x000fe20004806015 */
        /* <DEDUP_REMOVED lines=8> */
[----:B------:R-:W-:Y:S01]  /*8b50*/  FMUL R35, R70, R40 ;  /* 0x0000002846237220 */ /* 0x000fe20000400000 */
[C---:B------:R-:W-:Y:S01]  /*8b60*/  FFMA R29, R73.reuse, R104, R29 ;  /* 0x00000068491d7223 */ /* 0x040fe2000000001d */
[----:B------:R-:W-:Y:S01]  /*8b70*/  F2FP.SATFINITE.E5M2.F32.PACK_AB_MERGE_C R18, R24, R23, R18 ;  /* 0x000000171812723e */ /* 0x000fe20004806012 */
        /* <DEDUP_REMOVED lines=22> */
[C---:B------:R-:W-:Y:S01]  /*8ce0*/  FMUL R41, R70.reuse, R46 ;  /* 0x0000002e46297220 */ /* 0x040fe20000400000 */
[C---:B------:R-:W-:Y:S01]  /*8cf0*/  FMUL R42, R70.reuse, R47 ;  /* 0x0000002f462a7220 */ /* 0x040fe20000400000 */
        /* <DEDUP_REMOVED lines=8> */
[C---:B------:R-:W-:Y:S01]  /*8d80*/  FMUL R47, R70.reuse, R52 ;  /* 0x00000034462f7220 */ /* 0x040fe20000400000 */
        /* <DEDUP_REMOVED lines=10> */
[C---:B------:R-:W-:Y:S01]  /*8e30*/  FFMA R45, R73.reuse, R120, R45 ;  /* 0x00000078492d7223 */ /* 0x040fe2000000002d */
[C---:B------:R-:W-:Y:S01]  /*8e40*/  FMUL R59, R70.reuse, R64 ;  /* 0x00000040463b7220 */ /* 0x040fe20000400000 */
[C---:B------:R-:W-:Y:S01]  /*8e50*/  FMUL R60, R70.reuse, R65 ;  /* 0x00000041463c7220 */ /* 0x040fe20000400000 */
[C---:B------:R-:W-:Y:S01]  /*8e60*/  FMUL R61, R70.reuse, R66 ;  /* 0x00000042463d7220 */ /* 0x040fe20000400000 */
[----:B------:R-:W-:Y:S01]  /*8e70*/  FMUL R62, R70, R67 ;  /* 0x00000043463e7220 */ /* 0x000fe20000400000 */
[C---:B------:R-:W-:Y:S01]  /*8e80*/  FFMA R46, R73.reuse, R117, R46 ;  /* 0x00000075492e7223 */ /* 0x040fe2000000002e */
[----:B------:R-:W-:Y:S01]  /*8e90*/  F2FP.SATFINITE.E5M2.F32.PACK_AB_MERGE_C R64, R2, R0, R135 ;  /* 0x000000000240723e */ /* 0x000fe20004806087 */
[C---:B------:R-:W-:Y:S01]  /*8ea0*/  FFMA R47, R73.reuse, R122, R47 ;  /* 0x0000007a492f7223 */ /* 0x040fe2000000002f */
[----:B------:R-:W-:Y:S01]  /*8eb0*/  F2FP.SATFINITE.E5M2.F32.PACK_AB_MERGE_C R65, R4, R3, R5 ;  /* 0x000000030441723e */ /* 0x000fe20004806005 */
[C---:B------:R-:W-:Y:S01]  /*8ec0*/  FFMA R48, R73.reuse, R119, R48 ;  /* 0x0000007749307223 */ /* 0x040fe20000000030 */
[----:B------:R-:W-:Y:S01]  /*8ed0*/  F2FP.SATFINITE.E5M2.F32.PACK_AB_MERGE_C R66, R8, R7, R9 ;  /* 0x000000070842723e */ /* 0x000fe20004806009 */
[C---:B------:R-:W-:Y:S01]  /*8ee0*/  FFMA R49, R73.reuse, R124, R49 ;  /* 0x0000007c49317223 */ /* 0x040fe20000000031 */
[----:B------:R-:W-:Y:S01]  /*8ef0*/  F2FP.SATFINITE.E5M2.F32.PACK_AB_MERGE_C R67, R12, R11, R13 ;  /* 0x0000000b0c43723e */ /* 0x000fe2000480600d */
[----:B------:R-:W-:Y:S01]  /*8f00*/  FMUL R53, R70, R58 ;  /* 0x0000003a46357220 */ /* 0x000fe20000400000 */
[C---:B------:R-:W-:Y:S01]  /*8f10*/  FFMA R50, R73.reuse, R121, R50 ;  /* 0x0000007949327223 */ /* 0x040fe20000000032 */
[C---:B------:R-:W-:Y:S01]  /*8f20*/  FFMA R51, R73.reuse, R126, R51 ;  /* 0x0000007e49337223 */ /* 0x040fe20000000033 */
[C---:B------:R-:W-:Y:S01]  /*8f30*/  FFMA R52, R73.reuse, R123, R52 ;  /* 0x0000007b49347223 */ /* 0x040fe20000000034 */
[----:B------:R1:W-:Y:S01]  /*8f40*/  STS.128 [R137+UR44+0xa200], R64 ;  /* 0x00a2004089007988 */ /* 0x0003e20008000c2c */
[C---:B------:R-:W-:Y:S01]  /*8f50*/  FFMA R53, R73.reuse, R128, R53 ;  /* 0x0000008049357223 */ /* 0x040fe20000000035 */
[----:B------:R-:W-:Y:S01]  /*8f60*/  F2FP.SATFINITE.E5M2.F32.PACK_AB_MERGE_C R37, R38, R37, RZ ;  /* 0x000000252625723e */ /* 0x000fe200048060ff */
[C---:B------:R-:W-:Y:S01]  /*8f70*/  FFMA R54, R73.reuse, R125, R54 ;  /* 0x0000007d49367223 */ /* 0x040fe20000000036 */
[----:B------:R-:W-:Y:S01]  /*8f80*/  FMUL R58, R70, R63 ;  /* 0x0000003f463a7220 */ /* 0x000fe20000400000 */
[C---:B------:R-:W-:Y:S01]  /*8f90*/  FFMA R55, R73.reuse, R130, R55 ;  /* 0x0000008249377223 */ /* 0x040fe20000000037 */
[C---:B------:R-:W-:Y:S01]  /*8fa0*/  FFMA R56, R73.reuse, R127, R56 ;  /* 0x0000007f49387223 */ /* 0x040fe20000000038 */
[C---:B------:R-:W-:Y:S01]  /*8fb0*/  FFMA R57, R73.reuse, R132, R57 ;  /* 0x0000008449397223 */ /* 0x040fe20000000039 */
[----:B------:R1:W-:Y:S01]  /*8fc0*/  STS.128 [R179+0xa010], R16 ;  /* 0x00a01010b3007388 */ /* 0x0003e20000000c00 */
[----:B------:R-:W-:Y:S01]  /*8fd0*/  F2FP.SATFINITE.E5M2.F32.PACK_AB_MERGE_C R33, R36, R35, R37 ;  /* 0x000000232421723e */ /* 0x000fe20004806025 */
[C---:B------:R-:W-:Y:S01]  /*8fe0*/  FFMA R58, R73.reuse, R129, R58 ;  /* 0x00000081493a7223 */ /* 0x040fe2000000003a */
[----:B------:R-:W-:Y:S01]  /*8ff0*/  F2FP.SATFINITE.E5M2.F32.PACK_AB_MERGE_C R34, R42, R41, RZ ;  /* 0x000000292a22723e */ /* 0x000fe200048060ff */
[C---:B------:R-:W-:Y:S01]  /*9000*/  FFMA R59, R73.reuse, R72, R59 ;  /* 0x00000048493b7223 */ /* 0x040fe2000000003b */
[----:B------:R-:W-:Y:S01]  /*9010*/  F2FP.SATFINITE.E5M2.F32.PACK_AB_MERGE_C R35, R46, R45, RZ ;  /* 0x0000002d2e23723e */ /* 0x000fe200048060ff */
        /* <DEDUP_REMOVED lines=25> */
[----:B------:R-:W-:Y:S02]  /*91b0*/  UIADD3 UR4, UP0, UPT, UR62, 0x680, URZ ;  /* 0x000006803e047890 */ /* 0x000fe4000ff1e0ff */
[----:B------:R-:W-:Y:S02]  /*91c0*/  UIADD3 UR9, UPT, UPT, UR49, 0x40, URZ ;  /* 0x0000004031097890 */ /* 0x000fe4000fffe0ff */
[----:B------:R-:W-:Y:S02]  /*91d0*/  UIADD3 UR8, UPT, UPT, UR44, 0xa200, URZ ;  /* 0x0000a2002c087890 */ /* 0x000fe4000fffe0ff */
[----:B------:R-:W-:Y:S01]  /*91e0*/  UIADD3.X UR5, UPT, UPT, URZ, UR63, URZ, UP0, !UPT ;  /* 0x0000003fff057290 */ /* 0x000fe200087fe4ff */
[----:B------:R-:W-:Y:S01]  /*91f0*/  UMOV UR10, UR50 ;  /* 0x00000032000a7c82 */ /* 0x000fe20008000000 */
[----:B------:R-:W-:Y:S07]  /*9200*/  UMOV UR11, UR36 ;  /* 0x00000024000b7c82 */ /* 0x000fee0008000000 */
[----:B------:R2:W-:Y:S01]  /*9210*/  UTMASTG.3D [UR8], [UR4] ;  /* 0x00000008040073b5 */ /* 0x0005e20008010000 */
[----:B------:R0:W-:Y:S01]  /*9220*/  UTMACMDFLUSH ;  /* 0x00000000000079b7 */ /* 0x0001e20000000000 */
[----:B--2---:R-:W-:Y:S04]  /*9230*/  DEPBAR.LE SB0, 0x1 ;  /* 0x000080400000791a */ /* 0x004fe80000000000 */
.L_x_126:
[----:B------:R-:W-:Y:S05]  /*9240*/  BSYNC.RECONVERGENT B0 ;  /* 0x0000000000007941 */ /* 0x000fea0003800200 */
.L_x_125:
        /* <DEDUP_REMOVED lines=16> */
.L_x_130:
[----:B------:R-:W-:Y:S05]  /*9350*/  BSYNC B0 ;  /* 0x0000000000007941 */ /* 0x000fea0003800000 */
.L_x_129:
        /* <DEDUP_REMOVED lines=20> */
.L_x_128:
[----:B------:R-:W-:Y:S05]  /*94a0*/  BSYNC B1 ;  /* 0x0000000000017941 */ /* 0x000fea0003800000 */
.L_x_127:
        /* <DEDUP_REMOVED lines=22> */
.L_x_133:
[----:B------:R-:W-:Y:S05]  /*9610*/  BSYNC.RECONVERGENT B6 ;  /* 0x0000000000067941 */ /* 0x000fea0003800200 */
.L_x_132:
        /* <DEDUP_REMOVED lines=276> */
[----:B------:R-:W-:Y:S02]  /*a760*/  UIADD3 UR4, UPT, UPT, UR44, 0x8200, URZ ;  /* 0x000082002c047890 */ /* 0x000fe4000fffe0ff */
[----:B------:R-:W-:Y:S01]  /*a770*/  UIADD3 UR9, UPT, UPT, UR49, 0x80, URZ ;  /* 0x0000008031097890 */ /* 0x000fe2000fffe0ff */
[----:B------:R-:W-:Y:S01]  /*a780*/  UMOV UR10, UR50 ;  /* 0x00000032000a7c82 */ /* 0x000fe20008000000 */
[----:B------:R-:W-:Y:S02]  /*a790*/  UMOV UR11, UR36 ;  /* 0x00000024000b7c82 */ /* 0x000fe40008000000 */
        /* <DEDUP_REMOVED lines=8> */
.L_x_135:
[----:B------:R-:W-:Y:S05]  /*a820*/  BSYNC.RECONVERGENT B0 ;  /* 0x0000000000007941 */ /* 0x000fea0003800200 */
.L_x_134:
        /* <DEDUP_REMOVED lines=16> */
.L_x_139:
[----:B------:R-:W-:Y:S05]  /*a930*/  BSYNC B0 ;  /* 0x0000000000007941 */ /* 0x000fea0003800000 */
.L_x_138:
        /* <DEDUP_REMOVED lines=20> */
.L_x_137:
[----:B------:R-:W-:Y:S05]  /*aa80*/  BSYNC B1 ;  /* 0x0000000000017941 */ /* 0x000fea0003800000 */
.L_x_136:
[----:B------:R-:W-:Y:S05]  /*aa90*/  VIADD R0, R71, 0xc0 ;  /* 0x000000c047007836 */ /* 0x000fea0000000000 */
        /* <DEDUP_REMOVED lines=20> */
.L_x_141:
[----:B------:R-:W-:Y:S01]  /*abe0*/  ISETP.NE.AND P0, PT, R178, RZ, PT ;  /* 0x000000ffb200720c */ /* 0x000fe20003f05270 */
[----:B------:R-:W-:Y:S05]  /*abf0*/  WARPSYNC.ALL ;  /* 0x0000000000007948 */ /* 0x000fea0003800000 */
[----:B------:R-:W-:Y:S01]  /*ac00*/  R2UR UR4, R71 ;  /* 0x00000000470472ca */ /* 0x000fe200000e0000 */
[----:B------:R-:W-:Y:S01]  /*ac10*/  BSSY.RECONVERGENT B0, `(.L_x_142) ;  /* 0x000011c000007945 */ /* 0x000fe20003800200 */
[----:B------:R-:W-:Y:S02]  /*ac20*/  F2FP.F16.E5M2.UNPACK_B R11, R141 ;  /* 0x0000008dff0b723e */ /* 0x000fe400020004ff */
[----:B------:R-:W-:Y:S02]  /*ac30*/  F2FP.F16.E5M2.UNPACK_B R10, R142 ;  /* 0x0000008eff0a723e */ /* 0x000fe400020004ff */
[----:B------:R-:W-:Y:S01]  /*ac40*/  F2FP.F16.E5M2.UNPACK_B R9, R143 ;  /* 0x0000008fff09723e */ /* 0x000fe200020004ff */
[--C-:B------:R-:W-:Y:S01]  /*ac50*/  HADD2.F32 R74, -RZ, R11.reuse.H0_H0 ;  /* 0x2000000bff4a7230 */ /* 0x100fe20000004100 */
[----:B------:R-:W-:Y:S01]  /*ac60*/  F2FP.F16.E5M2.UNPACK_B R8, R144 ;  /* 0x00000090ff08723e */ /* 0x000fe200020004ff */
[----:B------:R-:W-:Y:S01]  /*ac70*/  HADD2.F32 R76, -RZ, R11.H1_H1 ;  /* 0x3000000bff4c7230 */ /* 0x000fe20000004100 */
[----:B------:R-:W-:Y:S01]  /*ac80*/  F2FP.F16.E5M2.UNPACK_B R7, R145 ;  /* 0x00000091ff07723e */ /* 0x000fe200020004ff */
[--C-:B------:R-:W-:Y:S01]  /*ac90*/  HADD2.F32 R77, -RZ, R10.reuse.H0_H0 ;  /* 0x2000000aff4d7230 */ /* 0x100fe20000004100 */
[----:B------:R-:W-:Y:S01]  /*aca0*/  F2FP.F16.E5M2.UNPACK_B R6, R146 ;  /* 0x00000092ff06723e */ /* 0x000fe200020004ff */
[----:B------:R-:W-:Y:S01]  /*acb0*/  HADD2.F32 R80, -RZ, R10.H1_H1 ;  /* 0x3000000aff507230 */ /* 0x000fe20000004100 */
[----:B------:R-:W-:Y:S01]  /*acc0*/  F2FP.F16.E5M2.UNPACK_B R5, R147 ;  /* 0x00000093ff05723e */ /* 0x000fe200020004ff */
[--C-:B------:R-:W-:Y:S01]  /*acd0*/  HADD2.F32 R81, -RZ, R9.reuse.H0_H0 ;  /* 0x20000009ff517230 */ /* 0x100fe20000004100 */
[----:B-1----:R-:W-:Y:S01]  /*ace0*/  F2FP.F16.E5M2.UNPACK_B R4, R148 ;  /* 0x00000094ff04723e */ /* 0x002fe200020004ff */
[----:B------:R-:W-:Y:S01]  /*acf0*/  HADD2.F32 R83, -RZ, R9.H1_H1 ;  /* 0x30000009ff537230 */ /* 0x000fe20000004100 */
[-C--:B------:R-:W-:Y:S01]  /*ad00*/  F2FP.F16.E5M2.UNPACK_B R2, R140.reuse ;  /* 0x0000008cff02723e */ /* 0x080fe200020004ff */
[--C-:B------:R-:W-:Y:S01]  /*ad10*/  HADD2.F32 R86, -RZ, R8.reuse.H0_H0 ;  /* 0x20000008ff567230 */ /* 0x100fe20000004100 */
[----:B------:R-:W-:Y:S01]  /*ad20*/  F2FP.F16.E5M2.UNPACK_B R140, R140.H1 ;  /* 0x0000008cff8c723e */ /* 0x000fe200030004ff */
[----:B------:R-:W-:Y:S01]  /*ad30*/  HADD2.F32 R87, -RZ, R8.H1_H1 ;  /* 0x30000008ff577230 */ /* 0x000fe20000004100 */
[----:B------:R-:W-:Y:S01]  /*ad40*/  F2FP.F16.E5M2.UNPACK_B R141, R141.H1 ;  /* 0x0000008dff8d723e */ /* 0x000fe200030004ff */
[--C-:B------:R-:W-:Y:S01]  /*ad50*/  HADD2.F32 R90, -RZ, R7.reuse.H0_H0 ;  /* 0x20000007ff5a7230 */ /* 0x100fe20000004100 */
[----:B------:R-:W-:Y:S01]  /*ad60*/  F2FP.F16.E5M2.UNPACK_B R142, R142.H1 ;  /* 0x0000008eff8e723e */ /* 0x000fe200030004ff */
[----:B------:R-:W-:Y:S01]  /*ad70*/  HADD2.F32 R91, -RZ, R7.H1_H1 ;  /* 0x30000007ff5b7230 */ /* 0x000fe20000004100 */
[----:B------:R-:W-:Y:S01]  /*ad80*/  F2FP.F16.E5M2.UNPACK_B R143, R143.H1 ;  /* 0x0000008fff8f723e */ /* 0x000fe200030004ff */
[--C-:B------:R-:W-:Y:S01]  /*ad90*/  HADD2.F32 R94, -RZ, R6.reuse.H0_H0 ;  /* 0x20000006ff5e7230 */ /* 0x100fe20000004100 */
[----:B------:R-:W-:Y:S01]  /*ada0*/  IADD3 R165, PT, PT, R165, 0xd0, RZ ;  /* 0x000000d0a5a57810 */ /* 0x000fe20007ffe0ff */
[----:B------:R-:W-:Y:S01]  /*adb0*/  HADD2.F32 R95, -RZ, R6.H1_H1 ;  /* 0x30000006ff5f7230 */ /* 0x000fe20000004100 */
[----:B------:R-:W-:Y:S01]  /*adc0*/  F2FP.F16.E5M2.UNPACK_B R107, R149 ;  /* 0x00000095ff6b723e */ /* 0x000fe200020004ff */
[--C-:B------:R-:W-:Y:S01]  /*add0*/  HADD2.F32 R98, -RZ, R5.reuse.H0_H0 ;  /* 0x20000005ff627230 */ /* 0x100fe20000004100 */
[----:B------:R-:W-:Y:S01]  /*ade0*/  LOP3.LUT R165, R165, 0xfefffff8, RZ, 0xc0, !PT ;  /* 0xfefffff8a5a57812 */ /* 0x000fe200078ec0ff */
[----:B------:R-:W-:Y:S01]  /*adf0*/  HADD2.F32 R99, -RZ, R5.H1_H1 ;  /* 0x30000005ff637230 */ /* 0x000fe20000004100 */
[----:B------:R-:W-:Y:S01]  /*ae00*/  F2FP.F16.E5M2.UNPACK_B R111, R150 ;  /* 0x00000096ff6f723e */ /* 0x000fe200020004ff */
[--C-:B------:R-:W-:Y:S01]  /*ae10*/  HADD2.F32 R102, -RZ, R4.reuse.H0_H0 ;  /* 0x20000004ff667230 */ /* 0x100fe20000004100 */
[----:B------:R-:W-:Y:S01]  /*ae20*/  F2FP.F16.E5M2.UNPACK_B R115, R151 ;  /* 0x00000097ff73723e */ /* 0x000fe200020004ff */
[----:B------:R-:W-:Y:S01]  /*ae30*/  HADD2.F32 R103, -RZ, R4.H1_H1 ;  /* 0x30000004ff677230 */ /* 0x000fe20000004100 */
[----:B------:R-:W-:Y:S01]  /*ae40*/  F2FP.F16.E5M2.UNPACK_B R119, R152 ;  /* 0x00000098ff77723e */ /* 0x000fe200020004ff */
[----:B------:R-:W1:Y:S01]  /*ae50*/  LDTM.x64 R4, tmem[UR4+0xc0] ;  /* 0x0000c004000479ee */ /* 0x000e620008340000 */
[--C-:B------:R-:W-:Y:S01]  /*ae60*/  HADD2.F32 R0, -RZ, R2.reuse.H0_H0 ;  /* 0x20000002ff007230 */ /* 0x100fe20000004100 */
[----:B------:R-:W-:Y:S01]  /*ae70*/  NOP ;  /* 0x0000000000007918 */ /* 0x000fe20000000000 */
[----:B-1----:R1:W-:Y:S01]  /*ae80*/  SYNCS.ARRIVE.TRANS64.RED.A1T0 RZ, [R165+URZ], RZ ;  /* 0x000000ffa5ff79a7 */ /* 0x0023e200081004ff */
[----:B------:R-:W-:Y:S01]  /*ae90*/  HADD2.F32 R2, -RZ, R2.H1_H1 ;  /* 0x30000002ff027230 */ /* 0x000fe20000004100 */
[----:B------:R-:W-:Y:S01]  /*aea0*/  F2FP.F16.E5M2.UNPACK_B R123, R153 ;  /* 0x00000099ff7b723e */ /* 0x000fe200020004ff */
[----:B------:R-:W-:Y:S01]  /*aeb0*/  HADD2.F32 R78, -RZ, R141.H1_H1 ;  /* 0x3000008dff4e7230 */ /* 0x000fe20000004100 */
[----:B------:R-:W-:Y:S01]  /*aec0*/  F2FP.F16.E5M2.UNPACK_B R127, R154 ;  /* 0x0000009aff7f723e */ /* 0x000fe200020004ff */
[--C-:B------:R-:W-:Y:S01]  /*aed0*/  HADD2.F32 R106, -RZ, R107.reuse.H0_H0 ;  /* 0x2000006bff6a7230 */ /* 0x100fe20000004100 */
[----:B------:R-:W-:Y:S01]  /*aee0*/  F2FP.F16.E5M2.UNPACK_B R130, R155 ;  /* 0x0000009bff82723e */ /* 0x000fe200020004ff */
[----:B------:R-:W-:Y:S01]  /*aef0*/  HADD2.F32 R107, -RZ, R107.H1_H1 ;  /* 0x3000006bff6b7230 */ /* 0x000fe20000004100 */
[----:B------:R-:W-:Y:S01]  /*af00*/  F2FP.F16.E5M2.UNPACK_B R144, R144.H1 ;  /* 0x00000090ff90723e */ /* 0x000fe200030004ff */
        /* <DEDUP_REMOVED lines=12> */
[C---:B------:R-:W-:Y:S01]  /*afd0*/  FMUL R4, R70.reuse, R4 ;  /* 0x0000000446047220 */ /* 0x040fe20000400000 */
[C---:B------:R-:W-:Y:S01]  /*afe0*/  FMUL R5, R70.reuse, R5 ;  /* 0x0000000546057220 */ /* 0x040fe20000400000 */
[--C-:B------:R-:W-:Y:S02]  /*aff0*/  HADD2.F32 R3, -RZ, R140.reuse.H0_H0 ;  /* 0x2000008cff037230 */ /* 0x100fe40000004100 */
        /* <DEDUP_REMOVED lines=9> */
[----:B------:R-:W-:Y:S02]  /*b090*/  HADD2.F32 R122, -RZ, R123.H0_H0 ;  /* 0x2000007bff7a7230 */ /* 0x000fe40000004100 */
[C---:B------:R-:W-:Y:S01]  /*b0a0*/  FMUL R6, R70.reuse, R6 ;  /* 0x0000000646067220 */ /* 0x040fe20000400000 */
[----:B------:R-:W-:Y:S02]  /*b0b0*/  HADD2.F32 R72, -RZ, R140.H1_H1 ;  /* 0x3000008cff487230 */ /* 0x000fe40000004100 */
[C---:B------:R-:W-:Y:S01]  /*b0c0*/  FMUL R7, R70.reuse, R7 ;  /* 0x0000000746077220 */ /* 0x040fe20000400000 */
[----:B------:R-:W-:Y:S02]  /*b0d0*/  HADD2.F32 R75, -RZ, R141.H0_H0 ;  /* 0x2000008dff4b7230 */ /* 0x000fe40000004100 */
[C---:B------:R-:W-:Y:S01]  /*b0e0*/  FFMA R6, R73.reuse, R3, R6 ;  /* 0x0000000349067223 */ /* 0x040fe20000000006 */
[----:B------:R-:W-:Y:S02]  /*b0f0*/  HADD2.F32 R123, -RZ, R123.H1_H1 ;  /* 0x3000007bff7b7230 */ /* 0x000fe40000004100 */
[C---:B------:R-:W-:Y:S01]  /*b100*/  FFMA R7, R73.reuse, R72, R7 ;  /* 0x0000004849077223 */ /* 0x040fe20000000007 */
[C---:B------:R-:W-:Y:S01]  /*b110*/  FFMA R8, R73.reuse, R74, R8 ;  /* 0x0000004a49087223 */ /* 0x040fe20000000008 */
[----:B------:R-:W-:Y:S01]  /*b120*/  FFMA R9, R73, R76, R9 ;  /* 0x0000004c49097223 */ /* 0x000fe20000000009 */
[--C-:B------:R-:W-:Y:S02]  /*b130*/  HADD2.F32 R126, -RZ, R127.reuse.H0_H0 ;  /* 0x2000007fff7e7230 */ /* 0x100fe40000004100 */
[C---:B------:R-:W-:Y:S01]  /*b140*/  FMUL R10, R70.reuse, R10 ;  /* 0x0000000a460a7220 */ /* 0x040fe20000400000 */
[----:B------:R-:W-:Y:S01]  /*b150*/  F2FP.SATFINITE.E5M2.F32.PACK_AB_MERGE_C R76, R7, R6, RZ ;  /* 0x00000006074c723e */ /* 0x000fe200048060ff */
[C---:B------:R-:W-:Y:S01]  /*b160*/  FMUL R7, R70.reuse, R20 ;  /* 0x0000001446077220 */ /* 0x040fe20000400000 */
[----:B------:R-:W-:Y:S02]  /*b170*/  HADD2.F32 R127, -RZ, R127.H1_H1 ;  /* 0x3000007fff7f7230 */ /* 0x000fe40000004100 */
[C---:B------:R-:W-:Y:S01]  /*b180*/  FFMA R10, R73.reuse, R75, R10 ;  /* 0x0000004b490a7223 */ /* 0x040fe2000000000a */
[----:B------:R-:W-:Y:S02]  /*b190*/  HADD2.F32 R72, -RZ, R130.H0_H0 ;  /* 0x20000082ff487230 */ /* 0x000fe40000004100 */
[C---:B------:R-:W-:Y:S01]  /*b1a0*/  FMUL R11, R70.reuse, R11 ;  /* 0x0000000b460b7220 */ /* 0x040fe20000400000 */
[--C-:B------:R-:W-:Y:S02]  /*b1b0*/  HADD2.F32 R79, -RZ, R142.reuse.H0_H0 ;  /* 0x2000008eff4f7230 */ /* 0x100fe40000004100 */
[C---:B------:R-:W-:Y:S01]  /*b1c0*/  FMUL R14, R70.reuse, R14 ;  /* 0x0000000e460e7220 */ /* 0x040fe20000400000 */
[----:B------:R-:W-:Y:S02]  /*b1d0*/  HADD2.F32 R82, -RZ, R142.H1_H1 ;  /* 0x3000008eff527230 */ /* 0x000fe40000004100 */
[C---:B------:R-:W-:Y:S01]  /*b1e0*/  FFMA R11, R73.reuse, R78, R11 ;  /* 0x0000004e490b7223 */ /* 0x040fe2000000000b */
[C---:B------:R-:W-:Y:S01]  /*b1f0*/  FFMA R12, R73.reuse, R77, R12 ;  /* 0x0000004d490c7223 */ /* 0x040fe2000000000c */
[C---:B------:R-:W-:Y:S01]  /*b200*/  FFMA R13, R73.reuse, R80, R13 ;  /* 0x00000050490d7223 */ /* 0x040fe2000000000d */
[----:B------:R-:W-:Y:S01]  /*b210*/  FFMA R14, R73, R79, R14 ;  /* 0x0000004f490e7223 */ /* 0x000fe2000000000e */
[----:B------:R-:W-:Y:S01]  /*b220*/  HADD2.F32 R75, -RZ, R130.H1_H1 ;  /* 0x30000082ff4b7230 */ /* 0x000fe20000004100 */
[----:B------:R-:W-:Y:S01]  /*b230*/  F2FP.SATFINITE.E5M2.F32.PACK_AB_MERGE_C R78, R11, R10, RZ ;  /* 0x0000000a0b4e723e */ /* 0x000fe200048060ff */
[C---:B------:R-:W-:Y:S01]  /*b240*/  FMUL R10, R70.reuse, R21 ;  /* 0x00000015460a7220 */ /* 0x040fe20000400000 */
[C---:B------:R-:W-:Y:S01]  /*b250*/  FMUL R21, R70.reuse, R28 ;  /* 0x0000001c46157220 */ /* 0x040fe20000400000 */
        /* <DEDUP_REMOVED lines=8> */
[C---:B------:R-:W-:Y:S01]  /*b2e0*/  FMUL R18, R70.reuse, R25 ;  /* 0x0000001946127220 */ /* 0x040fe20000400000 */
[----:B------:R-:W-:Y:S01]  /*b2f0*/  F2FP.SATFINITE.E5M2.F32.PACK_AB_MERGE_C R14, R15, R14, RZ ;  /* 0x0000000e0f0e723e */ /* 0x000fe200048060ff */
        /* <DEDUP_REMOVED lines=8> */
[C---:B------:R-:W-:Y:S01]  /*b380*/  FFMA R11, R73.reuse, R88, R11 ;  /* 0x00000058490b7223 */ /* 0x040fe2000000000b */
[----:B------:R-:W-:Y:S01]  /*b390*/  FMUL R22, R70, R29 ;  /* 0x0000001d46167220 */ /* 0x000fe20000400000 */
        /* <DEDUP_REMOVED lines=13> */
[----:B------:R-:W-:Y:S01]  /*b470*/  FMUL R20, R70, R27 ;  /* 0x0000001b46147220 */ /* 0x000fe20000400000 */
[--C-:B------:R-:W-:Y:S01]  /*b480*/  HADD2.F32 R96, -RZ, R146.reuse.H0_H0 ;  /* 0x20000092ff607230 */ /* 0x100fe20000004100 */
[----:B------:R-:W-:Y:S01]  /*b490*/  F2FP.SATFINITE.E5M2.F32.PACK_AB_MERGE_C R16, R10, R7, R16 ;  /* 0x000000070a10723e */ /* 0x000fe20004806010 */
[----:B------:R-:W-:Y:S02]  /*b4a0*/  HADD2.F32 R97, -RZ, R146.H1_H1 ;  /* 0x30000092ff617230 */ /* 0x000fe40000004100 */
        /* <DEDUP_REMOVED lines=28> */
[----:B------:R-:W-:Y:S01]  /*b670*/  F2FP.F16.E5M2.UNPACK_B R151, R151.H1 ;  /* 0x00000097ff97723e */ /* 0x000fe200030004ff */
[----:B------:R-:W-:Y:S01]  /*b680*/  FMUL R38, R70, R45 ;  /* 0x0000002d46267220 */ /* 0x000fe20000400000 */
[----:B------:R-:W-:Y:S01]  /*b690*/  F2FP.SATFINITE.E5M2.F32.PACK_AB_MERGE_C R19, R28, R27, RZ ;  /* 0x0000001b1c13723e */ /* 0x000fe200048060ff */
[----:B------:R-:W-:Y:S01]  /*b6a0*/  FFMA R31, R73, R104, R31 ;  /* 0x00000068491f7223 */ /* 0x000fe2000000001f */
[C---:B------:R-:W-:Y:S01]  /*b6b0*/  FMUL R45, R70.reuse, R52 ;  /* 0x00000034462d7220 */ /* 0x040fe20000400000 */
[C---:B------:R-:W-:Y:S01]  /*b6c0*/  FMUL R52, R70.reuse, R59 ;  /* 0x0000003b46347220 */ /* 0x040fe20000400000 */
[----:B------:R-:W-:Y:S01]  /*b6d0*/  F2FP.F16.E5M2.UNPACK_B R152, R152.H1 ;  /* 0x00000098ff98723e */ /* 0x000fe200030004ff */
[C---:B------:R-:W-:Y:S01]  /*b6e0*/  FMUL R59, R70.reuse, R66 ;  /* 0x00000042463b7220 */ /* 0x040fe20000400000 */
[----:B------:R-:W-:Y:S01]  /*b6f0*/  F2FP.SATFINITE.E5M2.F32.PACK_AB_MERGE_C R66, R13, R12, R14 ;  /* 0x0000000c0d42723e */ /* 0x000fe2000480600e */
        /* <DEDUP_REMOVED lines=11> */
[C---:B------:R-:W-:Y:S01]  /*b7b0*/  FFMA R35, R73.reuse, R108, R35 ;  /* 0x0000006c49237223 */ /* 0x040fe20000000023 */
[C---:B------:R-:W-:Y:S01]  /*b7c0*/  FMUL R36, R70.reuse, R43 ;  /* 0x0000002b46247220 */ /* 0x040fe20000400000 */
[--C-:B------:R-:W-:Y:S02]  /*b7d0*/  HADD2.F32 R112, -RZ, R150.reuse.H0_H0 ;  /* 0x20000096ff707230 */ /* 0x100fe40000004100 */
[C---:B------:R-:W-:Y:S01]  /*b7e0*/  FMUL R39, R70.reuse, R46 ;  /* 0x0000002e46277220 */ /* 0x040fe20000400000 */
        /* <DEDUP_REMOVED lines=13> */
[C---:B------:R-:W-:Y:S01]  /*b8c0*/  FMUL R46, R70.reuse, R53 ;  /* 0x00000035462e7220 */ /* 0x040fe20000400000 */
[--C-:B------:R-:W-:Y:S02]  /*b8d0*/  HADD2.F32 R120, -RZ, R152.reuse.H0_H0 ;  /* 0x20000098ff787230 */ /* 0x100fe40000004100 */
[C---:B------:R-:W-:Y:S01]  /*b8e0*/  FMUL R50, R70.reuse, R57 ;  /* 0x0000003946327220 */ /* 0x040fe20000400000 */
[C---:B------:R-:W-:Y:S01]  /*b8f0*/  FMUL R51, R70.reuse, R58 ;  /* 0x0000003a46337220 */ /* 0x040fe20000400000 */
[C---:B------:R-:W-:Y:S01]  /*b900*/  FMUL R53, R70.reuse, R60 ;  /* 0x0000003c46357220 */ /* 0x040fe20000400000 */
[C---:B------:R-:W-:Y:S01]  /*b910*/  FFMA R43, R73.reuse, R116, R43 ;  /* 0x00000074492b7223 */ /* 0x040fe2000000002b */
[----:B------:R-:W-:Y:S02]  /*b920*/  HADD2.F32 R121, -RZ, R152.H1_H1 ;  /* 0x30000098ff797230 */ /* 0x000fe40000004100 */
[C---:B------:R-:W-:Y:S01]  /*b930*/  FMUL R47, R70.reuse, R54 ;  /* 0x00000036462f7220 */ /* 0x040fe20000400000 */
[C---:B------:R-:W-:Y:S01]  /*b940*/  FMUL R57, R70.reuse, R64 ;  /* 0x0000004046397220 */ /* 0x040fe20000400000 */
[C---:B------:R-:W-:Y:S01]  /*b950*/  FMUL R58, R70.reuse, R65 ;  /* 0x00000041463a7220 */ /* 0x040fe20000400000 */
[C---:B------:R-:W-:Y:S01]  /*b960*/  FMUL R60, R70.reuse, R67 ;  /* 0x00000043463c7220 */ /* 0x040fe20000400000 */
[----:B------:R-:W-:Y:S01]  /*b970*/  FFMA R44, R73, R117, R44 ;  /* 0x00000075492c7223 */ /* 0x000fe2000000002c */
[C---:B------:R-:W-:Y:S01]  /*b980*/  FMUL R48, R70.reuse, R55 ;  /* 0x0000003746307220 */ /* 0x040fe20000400000 */
[----:B------:R-:W-:Y:S01]  /*b990*/  F2FP.SATFINITE.E5M2.F32.PACK_AB_MERGE_C R64, R5, R4, R76 ;  /* 0x000000040540723e */ /* 0x000fe2000480604c */
[----:B------:R-:W-:Y:S01]  /*b9a0*/  FFMA R45, R73, R118, R45 ;  /* 0x00000076492d7223 */ /* 0x000fe2000000002d */
[----:B------:R-:W-:Y:S01]  /*b9b0*/  F2FP.SATFINITE.E5M2.F32.PACK_AB_MERGE_C R65, R9, R8, R78 ;  /* 0x000000080941723e */ /* 0x000fe2000480604e */
[----:B------:R-:W-:Y:S01]  /*b9c0*/  FMUL R49, R70, R56 ;  /* 0x0000003846317220 */ /* 0x000fe20000400000 */
[----:B------:R-:W-:Y:S01]  /*b9d0*/  F2FP.SATFINITE.E5M2.F32.PACK_AB_MERGE_C R67, R2, R0, R3 ;  /* 0x000000000243723e */ /* 0x000fe20004806003 */
[C---:B------:R-:W-:Y:S01]  /*b9e0*/  FFMA R46, R73.reuse, R119, R46 ;  /* 0x00000077492e7223 */ /* 0x040fe2000000002e */
[----:B------:R-:W-:Y:S01]  /*b9f0*/  F2FP.F16.E5M2.UNPACK_B R154, R154.H1 ;  /* 0x0000009aff9a723e */ /* 0x000fe200030004ff */
[--C-:B------:R-:W-:Y:S02]  /*ba00*/  HADD2.F32 R124, -RZ, R153.reuse.H0_H0 ;  /* 0x20000099ff7c7230 */ /* 0x100fe40000004100 */
[C---:B------:R-:W-:Y:S01]  /*ba10*/  FFMA R47, R73.reuse, R120, R47 ;  /* 0x00000078492f7223 */ /* 0x040fe2000000002f */
[----:B------:R1:W-:Y:S01]  /*ba20*/  STS.128 [R137+UR44+0xa200], R64 ;  /* 0x00a2004089007988 */ /* 0x0003e20008000c2c */
[----:B------:R-:W-:Y:S02]  /*ba30*/  HADD2.F32 R125, -RZ, R153.H1_H1 ;  /* 0x30000099ff7d7230 */ /* 0x000fe40000004100 */
[C---:B------:R-:W-:Y:S01]  /*ba40*/  FFMA R48, R73.reuse, R121, R48 ;  /* 0x0000007949307223 */ /* 0x040fe20000000030 */
[C---:B------:R-:W-:Y:S01]  /*ba50*/  FFMA R49, R73.reuse, R122, R49 ;  /* 0x0000007a49317223 */ /* 0x040fe20000000031 */
[----:B------:R-:W-:Y:S01]  /*ba60*/  F2FP.F16.E5M2.UNPACK_B R155, R155.H1 ;  /* 0x0000009bff9b723e */ /* 0x000fe200030004ff */
[C---:B------:R-:W-:Y:S01]  /*ba70*/  FFMA R50, R73.reuse, R123, R50 ;  /* 0x0000007b49327223 */ /* 0x040fe20000000032 */
[----:B------:R-:W-:Y:S01]  /*ba80*/  FMUL R54, R70, R61 ;  /* 0x0000003d46367220 */ /* 0x000fe20000400000 */
[--C-:B------:R-:W-:Y:S01]  /*ba90*/  HADD2.F32 R128, -RZ, R154.reuse.H0_H0 ;  /* 0x2000009aff807230 */ /* 0x100fe20000004100 */
[----:B------:R1:W-:Y:S01]  /*baa0*/  STS.128 [R179+0xa010], R16 ;  /* 0x00a01010b3007388 */ /* 0x0003e20000000c00 */
[----:B------:R-:W-:Y:S01]  /*bab0*/  F2FP.SATFINITE.E5M2.F32.PACK_AB_MERGE_C R35, R36, R35, RZ ;  /* 0x000000232423723e */ /* 0x000fe200048060ff */
[C---:B------:R-:W-:Y:S01]  /*bac0*/  FFMA R51, R73.reuse, R124, R51 ;  /* 0x0000007c49337223 */ /* 0x040fe20000000033 */
[----:B------:R-:W-:Y:S01]  /*bad0*/  F2FP.SATFINITE.E5M2.F32.PACK_AB_MERGE_C R39, R40, R39, RZ ;  /* 0x000000272827723e */ /* 0x000fe200048060ff */
[----:B------:R-:W-:Y:S02]  /*bae0*/  HADD2.F32 R129, -RZ, R154.H1_H1 ;  /* 0x3000009aff817230 */ /* 0x000fe40000004100 */
[C---:B------:R-:W-:Y:S01]  /*baf0*/  FMUL R55, R70.reuse, R62 ;  /* 0x0000003e46377220 */ /* 0x040fe20000400000 */
[C---:B------:R-:W-:Y:S01]  /*bb00*/  FFMA R52, R73.reuse, R125, R52 ;  /* 0x0000007d49347223 */ /* 0x040fe20000000034 */
[----:B------:R-:W-:Y:S01]  /*bb10*/  FMUL R56, R70, R63 ;  /* 0x0000003f46387220 */ /* 0x000fe20000400000 */
[C---:B------:R-:W-:Y:S01]  /*bb20*/  FFMA R53, R73.reuse, R126, R53 ;  /* 0x0000007e49357223 */ /* 0x040fe20000000035 */
[C---:B------:R-:W-:Y:S01]  /*bb30*/  FFMA R54, R73.reuse, R127, R54 ;  /* 0x0000007f49367223 */ /* 0x040fe20000000036 */
[--C-:B------:R-:W-:Y:S02]  /*bb40*/  HADD2.F32 R74, -RZ, R155.reuse.H0_H0 ;  /* 0x2000009bff4a7230 */ /* 0x100fe40000004100 */
[C---:B------:R-:W-:Y:S01]  /*bb50*/  FFMA R55, R73.reuse, R128, R55 ;  /* 0x0000008049377223 */ /* 0x040fe20000000037 */
[----:B------:R-:W-:Y:S02]  /*bb60*/  HADD2.F32 R131, -RZ, R155.H1_H1 ;  /* 0x3000009bff837230 */ /* 0x000fe40000004100 */
[C---:B------:R-:W-:Y:S01]  /*bb70*/  FFMA R56, R73.reuse, R129, R56 ;  /* 0x0000008149387223 */ /* 0x040fe20000000038 */
[----:B------:R-:W-:Y:S01]  /*bb80*/  F2FP.SATFINITE.E5M2.F32.PACK_AB_MERGE_C R43, R44, R43, RZ ;  /* 0x0000002b2c2b723e */ /* 0x000fe200048060ff */
[C---:B------:R-:W-:Y:S01]  /*bb90*/  FFMA R57, R73.reuse, R72, R57 ;  /* 0x0000004849397223 */ /* 0x040fe20000000039 */
[C---:B------:R-:W-:Y:S01]  /*bba0*/  FFMA R58, R73.reuse, R75, R58 ;  /* 0x0000004b493a7223 */ /* 0x040fe2000000003a */
[C---:B------:R-:W-:Y:S01]  /*bbb0*/  FFMA R59, R73.reuse, R74, R59 ;  /* 0x0000004a493b7223 */ /* 0x040fe2000000003b */
[----:B------:R-:W-:Y:S01]  /*bbc0*/  F2FP.SATFINITE.E5M2.F32.PACK_AB_MERGE_C R33, R34, R33, R35 ;  /* 0x000000212221723e */ /* 0x000fe20004806023 */
[----:B------:R-:W-:Y:S01]  /*bbd0*/  FFMA R60, R73, R131, R60 ;  /* 0x00000083493c7223 */ /* 0x000fe2000000003c */
[----:B------:R-:W-:Y:S02]  /*bbe0*/  F2FP.SATFINITE.E5M2.F32.PACK_AB_MERGE_C R32, R30, R29, R32 ;  /* 0x0000001d1e20723e */ /* 0x000fe40004806020 */
        /* <DEDUP_REMOVED lines=11> */
[----:B------:R-:W-:Y:S03]  /*bca0*/  IADD3 R68, PT, PT, R68, 0x1, RZ ;  /* 0x0000000144447810 */ /* 0x000fe60007ffe0ff */
        /* <DEDUP_REMOVED lines=18> */
.L_x_143:
[----:B------:R-:W-:Y:S05]  /*bdd0*/  BSYNC.RECONVERGENT B0 ;  /* 0x0000000000007941 */ /* 0x000fea0003800200 */
.L_x_142:
[----:B------:R-:W-:Y:S01]  /*bde0*/  R2UR UR4, R164 ;  /* 0x00000000a40472ca */ /* 0x000fe200000e0000 */
[----:B------:R-:W-:Y:S01]  /*bdf0*/  BAR.SYNC.DEFER_BLOCKING 0x1, 0x80 ;  /* 0x0042000000007b1d */ /* 0x000fe20000010000 */
[----:B------:R-:W-:Y:S01]  /*be00*/  ISETP.NE.AND P0, PT, R166, 0x2, PT ;  /* 0x00000002a600780c */ /* 0x000fe20003f05270 */
[----:B------:R-:W-:Y:S01]  /*be10*/  UISETP.NE.AND UP0, UPT, UR46, URZ, UPT ;  /* 0x000000ff2e00728c */ /* 0x000fe2000bf05270 */
[----:B------:R-:W-:Y:S01]  /*be20*/  ISETP.NE.AND P1, PT, R68, 0x2, PT ;  /* 0x000000024400780c */ /* 0x000fe20003f25270 */
[----:B------:R-:W-:Y:S01]  /*be30*/  UIADD3 UR16, UPT, UPT, UR38, UR61, URZ ;  /* 0x0000003d26107290 */ /* 0x000fe2000fffe0ff */
[----:B------:R-:W-:Y:S02]  /*be40*/  SEL R0, RZ, 0x1, P0 ;  /* 0x00000001ff007807 */ /* 0x000fe40000000000 */
[----:B------:R-:W-:Y:S02]  /*be50*/  SEL R3, RZ, 0x1, P1 ;  /* 0x00000001ff037807 */ /* 0x000fe40000800000 */
[----:B------:R-:W-:Y:S02]  /*be60*/  LOP3.LUT R171, R171, R0, RZ, 0x3c, !PT ;  /* 0x00000000abab7212 */ /* 0x000fe400078e3cff */
[----:B------:R-:W-:Y:S01]  /*be70*/  LOP3.LUT R172, R172, R3, RZ, 0x3c, !PT ;  /* 0x00000003acac7212 */ /* 0x000fe200078e3cff */
[----:B------:R-:W-:Y:S01]  /*be80*/  UIADD3 UR20, UPT, UPT, UR37, UR4, URZ ;  /* 0x0000000425147290 */ /* 0x000fe2000fffe0ff */
[----:B------:R-:W-:Y:S02]  /*be90*/  SEL R166, R166, RZ, P0 ;  /* 0x000000ffa6a67207 */ /* 0x000fe40000000000 */
[----:B------:R-:W-:Y:S01]  /*bea0*/  SEL R68, R68, RZ, P1 ;  /* 0x000000ff44447207 */ /* 0x000fe20000800000 */
[----:B------:R-:W-:Y:S01]  /*beb0*/  UMOV UR36, UR59 ;  /* 0x0000003b00247c82 */ /* 0x000fe20008000000 */
[----:B------:R-:W-:Y:S07]  /*bec0*/  BRA.U UP0, `(.L_x_144) ;  /* 0xffffff9900907547 */ /* 0x000fee000b83ffff */
[----:B------:R-:W-:Y:S05]  /*bed0*/  EXIT ;  /* 0x000000000000794d */ /* 0x000fea0003800000 */
.L_x_24:
[----:B---3--:R3:W4:Y:S02]  /*bee0*/  SYNCS.PHASECHK.TRANS64.TRYWAIT P0, [R3+URZ+0xf0], R2 ;  /* 0x0000f002030075a7 */ /* 0x00872400080011ff */
[----:B----4-:R-:W-:Y:S05]  /*bef0*/  @!P0 NANOSLEEP.SYNCS 0x989680 ;  /* 0x009896800000895d */ /* 0x010fea0003900000 */
[----:B------:R-:W4:Y:S02]  /*bf00*/  @!P0 SYNCS.PHASECHK.TRANS64 P0, [R3+URZ+0xf0], R2 ;  /* 0x0000f002030085a7 */ /* 0x000f2400080010ff */
[----:B----4-:R-:W-:Y:S05]  /*bf10*/  @!P0 BRA `(.L_x_24) ;  /* 0xfffffffc00f08947 */ /* 0x010fea000383ffff */
[----:B------:R-:W-:Y:S05]  /*bf20*/  BRA `(.L_x_145) ;  /* 0xffffff5c00147947 */ /* 0x000fea000383ffff */
.L_x_27:
[----:B--2---:R-:W-:-:S07]  /*bf30*/  MOV R0, UR33 ;  /* 0x0000002100007c02 */ /* 0x004fce0008000f00 */
.L_x_146:
[----:B--2---:R2:W3:Y:S02]  /*bf40*/  SYNCS.PHASECHK.TRANS64.TRYWAIT P0, [R0+URZ+0x28], R3 ;  /* 0x00002803000075a7 */ /* 0x0044e400080011ff */
[----:B---3--:R-:W-:Y:S05]  /*bf50*/  @!P0 NANOSLEEP.SYNCS 0x989680 ;  /* 0x009896800000895d */ /* 0x008fea0003900000 */
[----:B------:R-:W3:Y:S02]  /*bf60*/  @!P0 SYNCS.PHASECHK.TRANS64 P0, [R0+URZ+0x28], R3 ;  /* 0x00002803000085a7 */ /* 0x000ee400080010ff */
[----:B---3--:R-:W-:Y:S05]  /*bf70*/  @!P0 BRA `(.L_x_146) ;  /* 0xfffffffc00f08947 */ /* 0x008fea000383ffff */
[----:B------:R-:W-:Y:S05]  /*bf80*/  BRA `(.L_x_26) ;  /* 0xffffff5c006c7947 */ /* 0x000fea000383ffff */
.L_x_34:
[----:B-1----:R-:W-:-:S07]  /*bf90*/  MOV R0, UR17 ;  /* 0x0000001100007c02 */ /* 0x002fce0008000f00 */
.L_x_147:
[----:B-1----:R1:W2:Y:S02]  /*bfa0*/  SYNCS.PHASECHK.TRANS64.TRYWAIT P0, [R0+URZ+0x28], R3 ;  /* 0x00002803000075a7 */ /* 0x0022a400080011ff */
[----:B--2---:R-:W-:Y:S05]  /*bfb0*/  @!P0 NANOSLEEP.SYNCS 0x989680 ;  /* 0x009896800000895d */ /* 0x004fea0003900000 */
[----:B------:R-:W2:Y:S02]  /*bfc0*/  @!P0 SYNCS.PHASECHK.TRANS64 P0, [R0+URZ+0x28], R3 ;  /* 0x00002803000085a7 */ /* 0x000ea400080010ff */
[----:B--2---:R-:W-:Y:S05]  /*bfd0*/  @!P0 BRA `(.L_x_147) ;  /* 0xfffffffc00f08947 */ /* 0x004fea000383ffff */
[----:B------:R-:W-:Y:S05]  /*bfe0*/  BRA `(.L_x_33) ;  /* 0xffffff6000347947 */ /* 0x000fea000383ffff */
.L_x_39:
[----:B-1----:R1:W2:Y:S02]  /*bff0*/  SYNCS.PHASECHK.TRANS64.TRYWAIT P0, [R3+URZ+0xa0], R0 ;  /* 0x0000a000030075a7 */ /* 0x0022a400080011ff */
[----:B--2---:R-:W-:Y:S05]  /*c000*/  @!P0 NANOSLEEP.SYNCS 0x989680 ;  /* 0x009896800000895d */ /* 0x004fea0003900000 */
[----:B------:R-:W2:Y:S02]  /*c010*/  @!P0 SYNCS.PHASECHK.TRANS64 P0, [R3+URZ+0xa0], R0 ;  /* 0x0000a000030085a7 */ /* 0x000ea400080010ff */
[----:B--2---:R-:W-:Y:S05]  /*c020*/  @!P0 BRA `(.L_x_39) ;  /* 0xfffffffc00f08947 */ /* 0x004fea000383ffff */
[----:B------:R-:W-:Y:S05]  /*c030*/  BRA `(.L_x_148) ;  /* 0xffffff6000e47947 */ /* 0x000fea000383ffff */
.L_x_43:
[----:B-1----:R-:W-:-:S07]  /*c040*/  MOV R0, UR4 ;  /* 0x0000000400007c02 */ /* 0x002fce0008000f00 */
.L_x_149:
[----:B-1----:R1:W2:Y:S02]  /*c050*/  SYNCS.PHASECHK.TRANS64.TRYWAIT P0, [R0+URZ], R3 ;  /* 0x00000003000075a7 */ /* 0x0022a400080011ff */
[----:B--2---:R-:W-:Y:S05]  /*c060*/  @!P0 NANOSLEEP.SYNCS 0x989680 ;  /* 0x009896800000895d */ /* 0x004fea0003900000 */
[----:B------:R-:W2:Y:S02]  /*c070*/  @!P0 SYNCS.PHASECHK.TRANS64 P0, [R0+URZ], R3 ;  /* 0x00000003000085a7 */ /* 0x000ea400080010ff */
[----:B--2---:R-:W-:Y:S05]  /*c080*/  @!P0 BRA `(.L_x_149) ;  /* 0xfffffffc00f08947 */ /* 0x004fea000383ffff */
[----:B------:R-:W-:Y:S05]  /*c090*/  BRA `(.L_x_150) ;  /* 0xffffff68008c7947 */ /* 0x000fea000383ffff */
.L_x_44:
[----:B------:R-:W-:-:S07]  /*c0a0*/  MOV R0, UR5 ;  /* 0x0000000500007c02 */ /* 0x000fce0008000f00 */
.L_x_151:
[----:B-1----:R1:W2:Y:S02]  /*c0b0*/  SYNCS.PHASECHK.TRANS64.TRYWAIT P0, [R0+URZ], R3 ;  /* 0x00000003000075a7 */ /* 0x0022a400080011ff */
[----:B--2---:R-:W-:Y:S05]  /*c0c0*/  @!P0 NANOSLEEP.SYNCS 0x989680 ;  /* 0x009896800000895d */ /* 0x004fea0003900000 */
[----:B------:R-:W2:Y:S02]  /*c0d0*/  @!P0 SYNCS.PHASECHK.TRANS64 P0, [R0+URZ], R3 ;  /* 0x00000003000085a7 */ /* 0x000ea400080010ff */
[----:B--2---:R-:W-:Y:S05]  /*c0e0*/  @!P0 BRA `(.L_x_151) ;  /* 0xfffffffc00f08947 */ /* 0x004fea000383ffff */
[----:B------:R-:W-:Y:S05]  /*c0f0*/  BRA `(.L_x_152) ;  /* 0xffffff6800987947 */ /* 0x000fea000383ffff */
.L_x_45:
[----:B------:R-:W-:-:S07]  /*c100*/  MOV R0, UR5 ;  /* 0x0000000500007c02 */ /* 0x000fce0008000f00 */
.L_x_153:
[----:B-1----:R1:W2:Y:S02]  /*c110*/  SYNCS.PHASECHK.TRANS64.TRYWAIT P0, [R0+URZ], R3 ;  /* 0x00000003000075a7 */ /* 0x0022a400080011ff */
[----:B--2---:R-:W-:Y:S05]  /*c120*/  @!P0 NANOSLEEP.SYNCS 0x989680 ;  /* 0x009896800000895d */ /* 0x004fea0003900000 */
[----:B------:R-:W2:Y:S02]  /*c130*/  @!P0 SYNCS.PHASECHK.TRANS64 P0, [R0+URZ], R3 ;  /* 0x00000003000085a7 */ /* 0x000ea400080010ff */
[----:B--2---:R-:W-:Y:S05]  /*c140*/  @!P0 BRA `(.L_x_153) ;  /* 0xfffffffc00f08947 */ /* 0x004fea000383ffff */
[----:B------:R-:W-:Y:S05]  /*c150*/  BRA `(.L_x_154) ;  /* 0xffffff6800a47947 */ /* 0x000fea000383ffff */
.L_x_46:
[----:B------:R-:W-:-:S07]  /*c160*/  MOV R0, UR5 ;  /* 0x0000000500007c02 */ /* 0x000fce0008000f00 */
.L_x_155:
[----:B-1----:R1:W2:Y:S02]  /*c170*/  SYNCS.PHASECHK.TRANS64.TRYWAIT P0, [R0+URZ], R3 ;  /* 0x00000003000075a7 */ /* 0x0022a400080011ff */
[----:B--2---:R-:W-:Y:S05]  /*c180*/  @!P0 NANOSLEEP.SYNCS 0x989680 ;  /* 0x009896800000895d */ /* 0x004fea0003900000 */
[----:B------:R-:W2:Y:S02]  /*c190*/  @!P0 SYNCS.PHASECHK.TRANS64 P0, [R0+URZ], R3 ;  /* 0x00000003000085a7 */ /* 0x000ea400080010ff */
[----:B--2---:R-:W-:Y:S05]  /*c1a0*/  @!P0 BRA `(.L_x_155) ;  /* 0xfffffffc00f08947 */ /* 0x004fea000383ffff */
[----:B------:R-:W-:Y:S05]  /*c1b0*/  BRA `(.L_x_156) ;  /* 0xffffff6800b07947 */ /* 0x000fea000383ffff */
.L_x_49:
[----:B--2---:R2:W3:Y:S02]  /*c1c0*/  SYNCS.PHASECHK.TRANS64.TRYWAIT P0, [R2+URZ+0xe0], R5 ;  /* 0x0000e005020075a7 */ /* 0x0044e400080011ff */
[----:B---3--:R-:W-:Y:S05]  /*c1d0*/  @!P0 NANOSLEEP.SYNCS 0x989680 ;  /* 0x009896800000895d */ /* 0x008fea0003900000 */
[----:B------:R-:W3:Y:S02]  /*c1e0*/  @!P0 SYNCS.PHASECHK.TRANS64 P0, [R2+URZ+0xe0], R5 ;  /* 0x0000e005020085a7 */ /* 0x000ee400080010ff */
[----:B---3--:R-:W-:Y:S05]  /*c1f0*/  @!P0 BRA `(.L_x_49) ;  /* 0xfffffffc00f08947 */ /* 0x008fea000383ffff */
[----:B------:R-:W-:Y:S05]  /*c200*/  BRA `(.L_x_157) ;  /* 0xffffff6c000c7947 */ /* 0x000fea000383ffff */
.L_x_50:
[----:B------:R-:W-:-:S07]  /*c210*/  MOV R2, UR4 ;  /* 0x0000000400027c02 */ /* 0x000fce0008000f00 */
.L_x_158:
[----:B--2---:R2:W3:Y:S02]  /*c220*/  SYNCS.PHASECHK.TRANS64.TRYWAIT P0, [R2+URZ+0xb0], R5 ;  /* 0x0000b005020075a7 */ /* 0x0044e400080011ff */
[----:B---3--:R-:W-:Y:S05]  /*c230*/  @!P0 NANOSLEEP.SYNCS 0x989680 ;  /* 0x009896800000895d */ /* 0x008fea0003900000 */
[----:B------:R-:W3:Y:S02]  /*c240*/  @!P0 SYNCS.PHASECHK.TRANS64 P0, [R2+URZ+0xb0], R5 ;  /* 0x0000b005020085a7 */ /* 0x000ee400080010ff */
[----:B---3--:R-:W-:Y:S05]  /*c250*/  @!P0 BRA `(.L_x_158) ;  /* 0xfffffffc00f08947 */ /* 0x008fea000383ffff */
[----:B------:R-:W-:Y:S05]  /*c260*/  BRA `(.L_x_159) ;  /* 0xffffff6c001c7947 */ /* 0x000fea000383ffff */
.L_x_51:
[----:B--2---:R2:W3:Y:S02]  /*c270*/  SYNCS.PHASECHK.TRANS64.TRYWAIT P1, [R2+URZ+0xa0], R5 ;  /* 0x0000a005020075a7 */ /* 0x0044e400080211ff */
[----:B---3--:R-:W-:Y:S05]  /*c280*/  @!P1 NANOSLEEP.SYNCS 0x989680 ;  /* 0x009896800000995d */ /* 0x008fea0003900000 */
[----:B------:R-:W3:Y:S02]  /*c290*/  @!P1 SYNCS.PHASECHK.TRANS64 P1, [R2+URZ+0xa0], R5 ;  /* 0x0000a005020095a7 */ /* 0x000ee400080210ff */
[----:B---3--:R-:W-:Y:S05]  /*c2a0*/  @!P1 BRA `(.L_x_51) ;  /* 0xfffffffc00f09947 */ /* 0x008fea000383ffff */
[----:B------:R-:W-:Y:S05]  /*c2b0*/  BRA `(.L_x_160) ;  /* 0xffffff6c004c7947 */ /* 0x000fea000383ffff */
.L_x_54:
[----:B------:R-:W-:-:S07]  /*c2c0*/  MOV R0, UR4 ;  /* 0x0000000400007c02 */ /* 0x000fce0008000f00 */
.L_x_161:
[----:B--2---:R2:W3:Y:S02]  /*c2d0*/  SYNCS.PHASECHK.TRANS64.TRYWAIT P0, [R0+URZ+0xb0], R3 ;  /* 0x0000b003000075a7 */ /* 0x0044e400080011ff */
[----:B---3--:R-:W-:Y:S05]  /*c2e0*/  @!P0 NANOSLEEP.SYNCS 0x989680 ;  /* 0x009896800000895d */ /* 0x008fea0003900000 */
[----:B------:R-:W3:Y:S02]  /*c2f0*/  @!P0 SYNCS.PHASECHK.TRANS64 P0, [R0+URZ+0xb0], R3 ;  /* 0x0000b003000085a7 */ /* 0x000ee400080010ff */
[----:B---3--:R-:W-:Y:S05]  /*c300*/  @!P0 BRA `(.L_x_161) ;  /* 0xfffffffc00f08947 */ /* 0x008fea000383ffff */
[----:B------:R-:W-:Y:S05]  /*c310*/  BRA `(.L_x_53) ;  /* 0xffffff6c00a07947 */ /* 0x000fea000383ffff */
.L_x_63:
[----:B--2---:R-:W-:-:S04]  /*c320*/  MOV R0, UR5 ;  /* 0x0000000500007c02 */ /* 0x004fc80008000f00 */
[----:B------:R2:W3:Y:S03]  /*c330*/  SYNCS.PHASECHK.TRANS64.TRYWAIT P0, [R0+URZ+0x8], R7 ;  /* 0x00000807000075a7 */ /* 0x0004e600080011ff */
[----:B---3--:R-:W-:Y:S05]  /*c340*/  @!P0 NANOSLEEP.SYNCS 0x989680 ;  /* 0x009896800000895d */ /* 0x008fea0003900000 */
[----:B------:R-:W3:Y:S02]  /*c350*/  @!P0 SYNCS.PHASECHK.TRANS64 P0, [R0+URZ+0x8], R7 ;  /* 0x00000807000085a7 */ /* 0x000ee400080010ff */
[----:B---3--:R-:W-:Y:S05]  /*c360*/  @!P0 BRA `(.L_x_63) ;  /* 0xfffffffc00ec8947 */ /* 0x008fea000383ffff */
[----:B------:R-:W-:Y:S05]  /*c370*/  BRA `(.L_x_62) ;  /* 0xffffff7000547947 */ /* 0x000fea000383ffff */
.L_x_65:
[----:B------:R-:W-:Y:S01]  /*c380*/  BSSY B0, `(.L_x_162) ;  /* 0x0000006000007945 */ /* 0x000fe20003800000 */
[----:B------:R-:W-:-:S07]  /*c390*/  MOV R15, 0xffffffff ;  /* 0xffffffff000f7802 */ /* 0x000fce0000000f00 */
[----:B-12--5:R-:W-:Y:S05]  /*c3a0*/  WARPSYNC.COLLECTIVE R15, `(.L_x_163) ;  /* 0x000000000f0c7348 */ /* 0x026fea0003c00000 */
[----:B------:R-:W-:Y:S02]  /*c3b0*/  ELECT P6, UR79, PT ;  /* 0x00000000004f782f */ /* 0x000fe400038c0000 */
[----:B------:R-:W-:Y:S01]  /*c3c0*/  MOV R14, UR79 ;  /* 0x0000004f000e7c02 */ /* 0x000fe20008000f00 */
[----:B-12--5:R-:W-:Y:S10]  /*c3d0*/  ENDCOLLECTIVE ;  /* 0x000000000000791b */ /* 0x026ff40003800000 */
.L_x_163:
[----:B------:R-:W-:Y:S05]  /*c3e0*/  BSYNC B0 ;  /* 0x0000000000007941 */ /* 0x000fea0003800000 */
.L_x_162:
[----:B------:R-:W-:Y:S01]  /*c3f0*/  PLOP3.LUT P0, PT, P6, PT, PT, 0x80, 0x8 ;  /* 0x000000000008781c */ /* 0x000fe2000370f070 */
[----:B------:R-:W-:-:S12]  /*c400*/  BRA `(.L_x_164) ;  /* 0xffffff7000807947 */ /* 0x000fd8000383ffff */
.L_x_67:
[----:B--2---:R-:W-:-:S04]  /*c410*/  MOV R0, UR5 ;  /* 0x0000000500007c02 */ /* 0x004fc80008000f00 */
[----:B------:R2:W3:Y:S03]  /*c420*/  SYNCS.PHASECHK.TRANS64.TRYWAIT P0, [R0+URZ+0x8], R5 ;  /* 0x00000805000075a7 */ /* 0x0004e600080011ff */
[----:B---3--:R-:W-:Y:S05]  /*c430*/  @!P0 NANOSLEEP.SYNCS 0x989680 ;  /* 0x009896800000895d */ /* 0x008fea0003900000 */
[----:B------:R-:W3:Y:S02]  /*c440*/  @!P0 SYNCS.PHASECHK.TRANS64 P0, [R0+URZ+0x8], R5 ;  /* 0x00000805000085a7 */ /* 0x000ee400080010ff */
[----:B---3--:R-:W-:Y:S05]  /*c450*/  @!P0 BRA `(.L_x_67) ;  /* 0xfffffffc00ec8947 */ /* 0x008fea000383ffff */
[----:B------:R-:W-:Y:S05]  /*c460*/  BRA `(.L_x_66) ;  /* 0xffffff7000847947 */ /* 0x000fea000383ffff */
.L_x_68:
[----:B-1----:R1:W2:Y:S02]  /*c470*/  SYNCS.PHASECHK.TRANS64.TRYWAIT P0, [R0+URZ+0xa0], R5 ;  /* 0x0000a005000075a7 */ /* 0x0022a400080011ff */
[----:B--2---:R-:W-:Y:S05]  /*c480*/  @!P0 NANOSLEEP.SYNCS 0x989680 ;  /* 0x009896800000895d */ /* 0x004fea0003900000 */
[----:B------:R-:W2:Y:S02]  /*c490*/  @!P0 SYNCS.PHASECHK.TRANS64 P0, [R0+URZ+0xa0], R5 ;  /* 0x0000a005000085a7 */ /* 0x000ea400080010ff */
[----:B--2---:R-:W-:Y:S05]  /*c4a0*/  @!P0 BRA `(.L_x_68) ;  /* 0xfffffffc00f08947 */ /* 0x004fea000383ffff */
[----:B------:R-:W-:Y:S05]  /*c4b0*/  BRA `(.L_x_165) ;  /* 0xffffff7400707947 */ /* 0x000fea000383ffff */
.L_x_70:
[----:B------:R-:W-:-:S07]  /*c4c0*/  MOV R0, UR31 ;  /* 0x0000001f00007c02 */ /* 0x000fce0008000f00 */
.L_x_166:
[----:B-1----:R1:W2:Y:S02]  /*c4d0*/  SYNCS.PHASECHK.TRANS64.TRYWAIT P0, [R0+URZ+0xd0], R5 ;  /* 0x0000d005000075a7 */ /* 0x0022a400080011ff */
[----:B--2---:R-:W-:Y:S05]  /*c4e0*/  @!P0 NANOSLEEP.SYNCS 0x989680 ;  /* 0x009896800000895d */ /* 0x004fea0003900000 */
[----:B------:R-:W2:Y:S02]  /*c4f0*/  @!P0 SYNCS.PHASECHK.TRANS64 P0, [R0+URZ+0xd0], R5 ;  /* 0x0000d005000085a7 */ /* 0x000ea400080010ff */
[----:B--2---:R-:W-:Y:S05]  /*c500*/  @!P0 BRA `(.L_x_166) ;  /* 0xfffffffc00f08947 */ /* 0x004fea000383ffff */
[----:B------:R-:W-:Y:S05]  /*c510*/  BRA `(.L_x_167) ;  /* 0xffffff7400bc7947 */ /* 0x000fea000383ffff */
.L_x_73:
[----:B------:R-:W-:Y:S07]  /*c520*/  MOV R0, UR5 ;  /* 0x0000000500007c02 */ /* 0x000fee0008000f00 */
.L_x_168:
[----:B-1----:R1:W2:Y:S02]  /*c530*/  SYNCS.PHASECHK.TRANS64.TRYWAIT P0, [R0+URZ], R5 ;  /* 0x00000005000075a7 */ /* 0x0022a400080011ff */
[----:B--2---:R-:W-:Y:S05]  /*c540*/  @!P0 NANOSLEEP.SYNCS 0x989680 ;  /* 0x009896800000895d */ /* 0x004fea0003900000 */
[----:B------:R-:W2:Y:S02]  /*c550*/  @!P0 SYNCS.PHASECHK.TRANS64 P0, [R0+URZ], R5 ;  /* 0x00000005000085a7 */ /* 0x000ea400080010ff */
[----:B--2---:R-:W-:Y:S05]  /*c560*/  @!P0 BRA `(.L_x_168) ;  /* 0xfffffffc00f08947 */ /* 0x004fea000383ffff */
[----:B------:R-:W-:Y:S05]  /*c570*/  BRA `(.L_x_72) ;  /* 0xffffff7400d07947 */ /* 0x000fea000383ffff */
.L_x_77:
[----:B-1----:R-:W-:-:S07]  /*c580*/  MOV R0, UR4 ;  /* 0x0000000400007c02 */ /* 0x002fce0008000f00 */
.L_x_169:
[----:B-1----:R1:W2:Y:S02]  /*c590*/  SYNCS.PHASECHK.TRANS64.TRYWAIT P0, [R0+URZ], R3 ;  /* 0x00000003000075a7 */ /* 0x0022a400080011ff */
[----:B--2---:R-:W-:Y:S05]  /*c5a0*/  @!P0 NANOSLEEP.SYNCS 0x989680 ;  /* 0x009896800000895d */ /* 0x004fea0003900000 */
[----:B------:R-:W2:Y:S02]  /*c5b0*/  @!P0 SYNCS.PHASECHK.TRANS64 P0, [R0+URZ], R3 ;  /* 0x00000003000085a7 */ /* 0x000ea400080010ff */
[----:B--2---:R-:W-:Y:S05]  /*c5c0*/  @!P0 BRA `(.L_x_169) ;  /* 0xfffffffc00f08947 */ /* 0x004fea000383ffff */
[----:B------:R-:W-:Y:S05]  /*c5d0*/  BRA `(.L_x_170) ;  /* 0xffffff7800c47947 */ /* 0x000fea000383ffff */
.L_x_80:
[----:B------:R-:W-:-:S07]  /*c5e0*/  MOV R0, UR26 ;  /* 0x0000001a00007c02 */ /* 0x000fce0008000f00 */
.L_x_171:
[----:B-1----:R1:W2:Y:S02]  /*c5f0*/  SYNCS.PHASECHK.TRANS64.TRYWAIT P1, [R0+URZ+0x100], R3 ;  /* 0x00010003000075a7 */ /* 0x0022a400080211ff */
[----:B--2---:R-:W-:Y:S05]  /*c600*/  @!P1 NANOSLEEP.SYNCS 0x989680 ;  /* 0x009896800000995d */ /* 0x004fea0003900000 */
[----:B------:R-:W2:Y:S02]  /*c610*/  @!P1 SYNCS.PHASECHK.TRANS64 P1, [R0+URZ+0x100], R3 ;  /* 0x00010003000095a7 */ /* 0x000ea400080210ff */
[----:B--2---:R-:W-:Y:S05]  /*c620*/  @!P1 BRA `(.L_x_171) ;  /* 0xfffffffc00f09947 */ /* 0x004fea000383ffff */
[----:B------:R-:W-:Y:S05]  /*c630*/  BRA `(.L_x_172) ;  /* 0xffffff7c00107947 */ /* 0x000fea000383ffff */
.L_x_85:
[----:B---3--:R3:W4:Y:S02]  /*c640*/  SYNCS.PHASECHK.TRANS64.TRYWAIT P0, [R12+URZ+0xa0], R9 ;  /* 0x0000a0090c0075a7 */ /* 0x00872400080011ff */
[----:B----4-:R-:W-:Y:S05]  /*c650*/  @!P0 NANOSLEEP.SYNCS 0x989680 ;  /* 0x009896800000895d */ /* 0x010fea0003900000 */
[----:B------:R-:W4:Y:S02]  /*c660*/  @!P0 SYNCS.PHASECHK.TRANS64 P0, [R12+URZ+0xa0], R9 ;  /* 0x0000a0090c0085a7 */ /* 0x000f2400080010ff */
[----:B----4-:R-:W-:Y:S05]  /*c670*/  @!P0 BRA `(.L_x_85) ;  /* 0xfffffffc00f08947 */ /* 0x010fea000383ffff */
[----:B------:R-:W-:Y:S05]  /*c680*/  BRA `(.L_x_173) ;  /* 0xffffff8000387947 */ /* 0x000fea000383ffff */
.L_x_88:
[----:B------:R-:W-:Y:S07]  /*c690*/  MOV R0, UR21 ;  /* 0x0000001500007c02 */ /* 0x000fee0008000f00 */
.L_x_174:
[----:B-1----:R1:W3:Y:S02]  /*c6a0*/  SYNCS.PHASECHK.TRANS64.TRYWAIT P2, [R0+URZ+0x98], R11 ;  /* 0x0000980b000075a7 */ /* 0x0022e400080411ff */
[----:B---3--:R-:W-:Y:S05]  /*c6b0*/  @!P2 NANOSLEEP.SYNCS 0x989680 ;  /* 0x009896800000a95d */ /* 0x008fea0003900000 */
[----:B------:R-:W3:Y:S02]  /*c6c0*/  @!P2 SYNCS.PHASECHK.TRANS64 P2, [R0+URZ+0x98], R11 ;  /* 0x0000980b0000a5a7 */ /* 0x000ee400080410ff */
[----:B---3--:R-:W-:Y:S05]  /*c6d0*/  @!P2 BRA `(.L_x_174) ;  /* 0xfffffffc00f0a947 */ /* 0x008fea000383ffff */
[----:B------:R-:W-:Y:S05]  /*c6e0*/  BRA `(.L_x_87) ;  /* 0xffffff8400a07947 */ /* 0x000fea000383ffff */
.L_x_91:
[----:B---3--:R-:W-:Y:S07]  /*c6f0*/  MOV R0, UR21 ;  /* 0x0000001500007c02 */ /* 0x008fee0008000f00 */
.L_x_175:
[----:B-1----:R1:W3:Y:S02]  /*c700*/  SYNCS.PHASECHK.TRANS64.TRYWAIT P0, [R0+URZ+0x70], R9 ;  /* 0x00007009000075a7 */ /* 0x0022e400080011ff */
[----:B---3--:R-:W-:Y:S05]  /*c710*/  @!P0 NANOSLEEP.SYNCS 0x989680 ;  /* 0x009896800000895d */ /* 0x008fea0003900000 */
[----:B------:R-:W3:Y:S02]  /*c720*/  @!P0 SYNCS.PHASECHK.TRANS64 P0, [R0+URZ+0x70], R9 ;  /* 0x00007009000085a7 */ /* 0x000ee400080010ff */
[----:B---3--:R-:W-:Y:S05]  /*c730*/  @!P0 BRA `(.L_x_175) ;  /* 0xfffffffc00f08947 */ /* 0x008fea000383ffff */
[----:B------:R-:W-:Y:S05]  /*c740*/  BRA `(.L_x_176) ;  /* 0xffffff8400fc7947 */ /* 0x000fea000383ffff */
.L_x_92:
[----:B------:R-:W-:Y:S07]  /*c750*/  MOV R0, UR21 ;  /* 0x0000001500007c02 */ /* 0x000fee0008000f00 */
.L_x_177:
[----:B-1----:R1:W3:Y:S02]  /*c760*/  SYNCS.PHASECHK.TRANS64.TRYWAIT P0, [R0+URZ+0x78], R9 ;  /* 0x00007809000075a7 */ /* 0x0022e400080011ff */
[----:B---3--:R-:W-:Y:S05]  /*c770*/  @!P0 NANOSLEEP.SYNCS 0x989680 ;  /* 0x009896800000895d */ /* 0x008fea0003900000 */
[----:B------:R-:W3:Y:S02]  /*c780*/  @!P0 SYNCS.PHASECHK.TRANS64 P0, [R0+URZ+0x78], R9 ;  /* 0x00007809000085a7 */ /* 0x000ee400080010ff */
[----:B---3--:R-:W-:Y:S05]  /*c790*/  @!P0 BRA `(.L_x_177) ;  /* 0xfffffffc00f08947 */ /* 0x008fea000383ffff */
[----:B------:R-:W-:Y:S05]  /*c7a0*/  BRA `(.L_x_178) ;  /* 0xffffff8800387947 */ /* 0x000fea000383ffff */
.L_x_93:
[----:B------:R-:W-:Y:S07]  /*c7b0*/  MOV R0, UR21 ;  /* 0x0000001500007c02 */ /* 0x000fee0008000f00 */
.L_x_179:
[----:B-1----:R1:W3:Y:S02]  /*c7c0*/  SYNCS.PHASECHK.TRANS64.TRYWAIT P0, [R0+URZ+0x80], R9 ;  /* 0x00008009000075a7 */ /* 0x0022e400080011ff */
[----:B---3--:R-:W-:Y:S05]  /*c7d0*/  @!P0 NANOSLEEP.SYNCS 0x989680 ;  /* 0x009896800000895d */ /* 0x008fea0003900000 */
[----:B------:R-:W3:Y:S02]  /*c7e0*/  @!P0 SYNCS.PHASECHK.TRANS64 P0, [R0+URZ+0x80], R9 ;  /* 0x00008009000085a7 */ /* 0x000ee400080010ff */
[----:B---3--:R-:W-:Y:S05]  /*c7f0*/  @!P0 BRA `(.L_x_179) ;  /* 0xfffffffc00f08947 */ /* 0x008fea000383ffff */
[----:B------:R-:W-:Y:S05]  /*c800*/  BRA `(.L_x_180) ;  /* 0xffffff8800807947 */ /* 0x000fea000383ffff */
.L_x_94:
[----:B------:R-:W-:Y:S07]  /*c810*/  MOV R0, UR21 ;  /* 0x0000001500007c02 */ /* 0x000fee0008000f00 */
.L_x_181:
[----:B-1----:R1:W3:Y:S02]  /*c820*/  SYNCS.PHASECHK.TRANS64.TRYWAIT P0, [R0+URZ+0x88], R9 ;  /* 0x00008809000075a7 */ /* 0x0022e400080011ff */
[----:B---3--:R-:W-:Y:S05]  /*c830*/  @!P0 NANOSLEEP.SYNCS 0x989680 ;  /* 0x009896800000895d */ /* 0x008fea0003900000 */
[----:B------:R-:W3:Y:S02]  /*c840*/  @!P0 SYNCS.PHASECHK.TRANS64 P0, [R0+URZ+0x88], R9 ;  /* 0x00008809000085a7 */ /* 0x000ee400080010ff */
[----:B---3--:R-:W-:Y:S05]  /*c850*/  @!P0 BRA `(.L_x_181) ;  /* 0xfffffffc00f08947 */ /* 0x008fea000383ffff */
[----:B------:R-:W-:Y:S05]  /*c860*/  BRA `(.L_x_182) ;  /* 0xffffff8800c47947 */ /* 0x000fea000383ffff */
.L_x_96:
[----:B------:R-:W-:-:S07]  /*c870*/  MOV R0, UR21 ;  /* 0x0000001500007c02 */ /* 0x000fce0008000f00 */
.L_x_183:
[----:B-1----:R1:W4:Y:S02]  /*c880*/  SYNCS.PHASECHK.TRANS64.TRYWAIT P0, [R0+URZ+0x70], R3 ;  /* 0x00007003000075a7 */ /* 0x00232400080011ff */
[----:B----4-:R-:W-:Y:S05]  /*c890*/  @!P0 NANOSLEEP.SYNCS 0x989680 ;  /* 0x009896800000895d */ /* 0x010fea0003900000 */
[----:B------:R-:W4:Y:S02]  /*c8a0*/  @!P0 SYNCS.PHASECHK.TRANS64 P0, [R0+URZ+0x70], R3 ;  /* 0x00007003000085a7 */ /* 0x000f2400080010ff */
[----:B----4-:R-:W-:Y:S05]  /*c8b0*/  @!P0 BRA `(.L_x_183) ;  /* 0xfffffffc00f08947 */ /* 0x010fea000383ffff */
[----:B------:R-:W-:Y:S05]  /*c8c0*/  BRA `(.L_x_184) ;  /* 0xffffff8c00387947 */ /* 0x000fea000383ffff */
.L_x_97:
[----:B-1----:R-:W-:-:S07]  /*c8d0*/  MOV R0, UR21 ;  /* 0x0000001500007c02 */ /* 0x002fce0008000f00 */
.L_x_185:
[----:B-1----:R1:W4:Y:S02]  /*c8e0*/  SYNCS.PHASECHK.TRANS64.TRYWAIT P0, [R0+URZ+0x78], R3 ;  /* 0x00007803000075a7 */ /* 0x00232400080011ff */
[----:B----4-:R-:W-:Y:S05]  /*c8f0*/  @!P0 NANOSLEEP.SYNCS 0x989680 ;  /* 0x009896800000895d */ /* 0x010fea0003900000 */
[----:B------:R-:W4:Y:S02]  /*c900*/  @!P0 SYNCS.PHASECHK.TRANS64 P0, [R0+URZ+0x78], R3 ;  /* 0x00007803000085a7 */ /* 0x000f2400080010ff */
[----:B----4-:R-:W-:Y:S05]  /*c910*/  @!P0 BRA `(.L_x_185) ;  /* 0xfffffffc00f08947 */ /* 0x010fea000383ffff */
[----:B------:R-:W-:Y:S05]  /*c920*/  BRA `(.L_x_186) ;  /* 0xffffff8c00287947 */ /* 0x000fea000383ffff */
.L_x_98:
[----:B-1----:R-:W-:-:S07]  /*c930*/  MOV R0, UR21 ;  /* 0x0000001500007c02 */ /* 0x002fce0008000f00 */
.L_x_187:
[----:B-1----:R1:W4:Y:S02]  /*c940*/  SYNCS.PHASECHK.TRANS64.TRYWAIT P0, [R0+URZ+0x80], R3 ;  /* 0x00008003000075a7 */ /* 0x00232400080011ff */
[----:B----4-:R-:W-:Y:S05]  /*c950*/  @!P0 NANOSLEEP.SYNCS 0x989680 ;  /* 0x009896800000895d */ /* 0x010fea0003900000 */
[----:B------:R-:W4:Y:S02]  /*c960*/  @!P0 SYNCS.PHASECHK.TRANS64 P0, [R0+URZ+0x80], R3 ;  /* 0x00008003000085a7 */ /* 0x000f2400080010ff */
[----:B----4-:R-:W-:Y:S05]  /*c970*/  @!P0 BRA `(.L_x_187) ;  /* 0xfffffffc00f08947 */ /* 0x010fea000383ffff */
[----:B------:R-:W-:Y:S05]  /*c980*/  BRA `(.L_x_188) ;  /* 0xffffff8c00187947 */ /* 0x000fea000383ffff */
.L_x_100:
[----:B--2---:R2:W4:Y:S02]  /*c990*/  SYNCS.PHASECHK.TRANS64.TRYWAIT P0, [R3+URZ+0xa0], R0 ;  /* 0x0000a000030075a7 */ /* 0x00452400080011ff */
[----:B----4-:R-:W-:Y:S05]  /*c9a0*/  @!P0 NANOSLEEP.SYNCS 0x989680 ;  /* 0x009896800000895d */ /* 0x010fea0003900000 */
[----:B------:R-:W4:Y:S02]  /*c9b0*/  @!P0 SYNCS.PHASECHK.TRANS64 P0, [R3+URZ+0xa0], R0 ;  /* 0x0000a000030085a7 */ /* 0x000f2400080010ff */
[----:B----4-:R-:W-:Y:S05]  /*c9c0*/  @!P0 BRA `(.L_x_100) ;  /* 0xfffffffc00f08947 */ /* 0x010fea000383ffff */
[----:B------:R-:W-:Y:S05]  /*c9d0*/  BRA `(.L_x_189) ;  /* 0xffffff8c00e07947 */ /* 0x000fea000383ffff */
.L_x_111:
[----:B-1----:R1:W2:Y:S02]  /*c9e0*/  SYNCS.PHASECHK.TRANS64.TRYWAIT P1, [R3+URZ+0x50], R0 ;  /* 0x00005000030075a7 */ /* 0x0022a400080211ff */
[----:B--2---:R-:W-:Y:S05]  /*c9f0*/  @!P1 NANOSLEEP.SYNCS 0x989680 ;  /* 0x009896800000995d */ /* 0x004fea0003900000 */
[----:B------:R-:W2:Y:S02]  /*ca00*/  @!P1 SYNCS.PHASECHK.TRANS64 P1, [R3+URZ+0x50], R0 ;  /* 0x00005000030095a7 */ /* 0x000ea400080210ff */
[----:B--2---:R-:W-:Y:S05]  /*ca10*/  @!P1 BRA `(.L_x_111) ;  /* 0xfffffffc00f09947 */ /* 0x004fea000383ffff */
[----:B------:R-:W-:Y:S05]  /*ca20*/  BRA `(.L_x_110) ;  /* 0xffffff9c004c7947 */ /* 0x000fea000383ffff */
.L_x_113:
[----:B--2---:R2:W3:Y:S02]  /*ca30*/  SYNCS.PHASECHK.TRANS64.TRYWAIT P0, [R165+URZ+0xc0], R2 ;  /* 0x0000c002a50075a7 */ /* 0x0044e400080011ff */
[----:B---3--:R-:W-:Y:S05]  /*ca40*/  @!P0 NANOSLEEP.SYNCS 0x989680 ;  /* 0x009896800000895d */ /* 0x008fea0003900000 */
[----:B------:R-:W3:Y:S02]  /*ca50*/  @!P0 SYNCS.PHASECHK.TRANS64 P0, [R165+URZ+0xc0], R2 ;  /* 0x0000c002a50085a7 */ /* 0x000ee400080010ff */
[----:B---3--:R-:W-:Y:S05]  /*ca60*/  @!P0 BRA `(.L_x_113) ;  /* 0xfffffffc00f08947 */ /* 0x008fea000383ffff */
[----:B------:R-:W-:Y:S05]  /*ca70*/  BRA `(.L_x_112) ;  /* 0xffffff9c00a87947 */ /* 0x000fea000383ffff */
.L_x_122:
[----:B--2---:R2:W3:Y:S02]  /*ca80*/  SYNCS.PHASECHK.TRANS64.TRYWAIT P0, [R191+URZ+0x50], R0 ;  /* 0x00005000bf0075a7 */ /* 0x0044e400080011ff */
[----:B---3--:R-:W-:Y:S05]  /*ca90*/  @!P0 NANOSLEEP.SYNCS 0x989680 ;  /* 0x009896800000895d */ /* 0x008fea0003900000 */
[----:B------:R-:W3:Y:S02]  /*caa0*/  @!P0 SYNCS.PHASECHK.TRANS64 P0, [R191+URZ+0x50], R0 ;  /* 0x00005000bf0085a7 */ /* 0x000ee400080010ff */
[----:B---3--:R-:W-:Y:S05]  /*cab0*/  @!P0 BRA `(.L_x_122) ;  /* 0xfffffffc00f08947 */ /* 0x008fea000383ffff */
[----:B------:R-:W-:Y:S05]  /*cac0*/  BRA `(.L_x_121) ;  /* 0xffffffb000b47947 */ /* 0x000fea000383ffff */
.L_x_131:
[----:B--2---:R2:W3:Y:S02]  /*cad0*/  SYNCS.PHASECHK.TRANS64.TRYWAIT P0, [R0+URZ+0x50], R9 ;  /* 0x00005009000075a7 */ /* 0x0044e400080011ff */
[----:B---3--:R-:W-:Y:S05]  /*cae0*/  @!P0 NANOSLEEP.SYNCS 0x989680 ;  /* 0x009896800000895d */ /* 0x008fea0003900000 */
[----:B------:R-:W3:Y:S02]  /*caf0*/  @!P0 SYNCS.PHASECHK.TRANS64 P0, [R0+URZ+0x50], R9 ;  /* 0x00005009000085a7 */ /* 0x000ee400080010ff */
[----:B---3--:R-:W-:Y:S05]  /*cb00*/  @!P0 BRA `(.L_x_131) ;  /* 0xfffffffc00f08947 */ /* 0x008fea000383ffff */
[----:B------:R-:W-:Y:S05]  /*cb10*/  BRA `(.L_x_130) ;  /* 0xffffffc8000c7947 */ /* 0x000fea000383ffff */
.L_x_140:
[----:B--2---:R2:W3:Y:S02]  /*cb20*/  SYNCS.PHASECHK.TRANS64.TRYWAIT P0, [R0+URZ+0x50], R7 ;  /* 0x00005007000075a7 */ /* 0x0044e400080011ff */
[----:B---3--:R-:W-:Y:S05]  /*cb30*/  @!P0 NANOSLEEP.SYNCS 0x989680 ;  /* 0x009896800000895d */ /* 0x008fea0003900000 */
[----:B------:R-:W3:Y:S02]  /*cb40*/  @!P0 SYNCS.PHASECHK.TRANS64 P0, [R0+URZ+0x50], R7 ;  /* 0x00005007000085a7 */ /* 0x000ee400080010ff */
[----:B---3--:R-:W-:Y:S05]  /*cb50*/  @!P0 BRA `(.L_x_140) ;  /* 0xfffffffc00f08947 */ /* 0x008fea000383ffff */
[----:B------:R-:W-:Y:S05]  /*cb60*/  BRA `(.L_x_139) ;  /* 0xffffffdc00707947 */ /* 0x000fea000383ffff */
        .weak           $__internal_0_$__cuda_sm10x_tcgen05_guardrail_trap_col_being_dealloced_not_returned_by_alloc
        .type           $__internal_0_$__cuda_sm10x_tcgen05_guardrail_trap_col_being_dealloced_not_returned_by_alloc,@function
        .size           $__internal_0_$__cuda_sm10x_tcgen05_guardrail_trap_col_being_dealloced_not_returned_by_alloc,($__internal_1_$__cuda_sm10x_tcgen05_guardrail_trap_phase_invalid_during_alloc - $__internal_0_$__cuda_sm10x_tcgen05_guardrail_trap_col_being_dealloced_not_returned_by_alloc)
$__internal_0_$__cuda_sm10x_tcgen05_guardrail_trap_col_being_dealloced_not_returned_by_alloc:
[----:B------:R-:W-:Y:S05]  /*cb70*/  BPT.TRAP 0x1 ;  /* 0x000000040000795c */ /* 0x000fea0000300000 */
[----:B------:R-:W-:-:S04]  /*cb80*/  HFMA2 R3, -RZ, RZ, 0, 0 ;  /* 0x00000000ff037431 */ /* 0x000fc800000001ff */
[----:B------:R-:W-:Y:S05]  /*cb90*/  RET.REL.NODEC R2 `(_ZN7cutlass13device_kernelINS_4gemm6kernel13GemmUniversalIN4cute5tupleIJiiiiEEENS1_10collective13CollectiveMmaINS1_35MainloopSm100TmaUmmaWarpSpecializedILi5ELi2ELi2ENS5_IJNS4_1CILi4EEENSA_ILi2EEENSA_ILi1EEEEEEEENS5_IJNSA_ILi256EEESG_NSA_ILi128EEEEEENS_12float_e5m2_tENS5_IJlSD_lEEESJ_SK_NS4_8TiledMMAINS4_8MMA_AtomIJNS4_10MMA_TraitsINS4_25SM100_MMA_F8F6F4_2x1SM_SSEJSJ_SJ_fSG_SG_NS4_17integral_constantINS4_4UMMA5MajorELSR_0EEESS_NSP_INSQ_7ScaleInELST_0EEESU_EEEEEENS4_6LayoutINS5_IJSD_SD_SD_EEENS5_IJNSA_ILi0EEESZ_SZ_EEEEENS5_IJNS4_10UnderscoreES12_S12_EEEEENS4_28SM100_TMA_2SM_LOAD_MULTICASTENS4_14ComposedLayoutINS4_7SwizzleILi3ELi4ELi3EEENS4_18smem_ptr_flag_bitsILi8EEENSX_INS5_IJNSA_ILi8EEESH_EEENS5_IJSH_SD_EEEEEEEvNS4_8identityES15_S1F_vS1G_EENS_8epilogue10collective18CollectiveEpilogueINS1I_23Sm100TmaWarpSpecializedILi4ELi2ELi64ELb0ELb0EEEJNS5_IJSH_SG_SH_EEENS5_IJNSX_ISH_SD_EENSX_INSA_ILi64EEESD_EEEEESJ_SK_SJ_SK_NS1I_6fusion15FusionCallbacksIS1M_NS1S_17LinearCombinationISJ_fSJ_fLNS_15FloatRoundStyleE2EEES1N_S1R_JEEENS4_5SM1004TMEM4LOAD26SM100_TMEM_LOAD_32dp32b64xENS4_13SM90_TMA_LOADENS16_INS17_ILi2ELi4ELi3EEES1A_NSX_INS5_IJS1B_S1P_EEENS5_IJS1P_SD_EEEEEEENS4_39AutoVectorizingCopyWithAssumedAlignmentILi128EEENS4_14SM90_TMA_STOREES27_S29_S29_EEEvvEEEEvNT_6ParamsE) ;  /* 0xffffff3402187950 */ /* 0x000fea0003c3ffff */
        .weak           $__internal_1_$__cuda_sm10x_tcgen05_guardrail_trap_phase_invalid_during_alloc
        .type           $__internal_1_$__cuda_sm10x_tcgen05_guardrail_trap_phase_invalid_during_alloc,@function
        .size           $__internal_1_$__cuda_sm10x_tcgen05_guardrail_trap_phase_invalid_during_alloc,($__internal_2_$__cuda_sm10x_tcgen05_guardrail_trap_unallocated_columns_being_dealloced - $__internal_1_$__cuda_sm10x_tcgen05_guardrail_trap_phase_invalid_during_alloc)
$__internal_1_$__cuda_sm10x_tcgen05_guardrail_trap_phase_invalid_during_alloc:
[----:B------:R-:W-:Y:S05]  /*cba0*/  BPT.TRAP 0x1 ;  /* 0x000000040000795c */ /* 0x000fea0000300000 */
[----:B------:R-:W-:-:S04]  /*cbb0*/  MOV R5, 0x0 ;  /* 0x0000000000057802 */ /* 0x000fc80000000f00 */
[----:B------:R-:W-:Y:S05]  /*cbc0*/  RET.REL.NODEC R4 `(_ZN7cutlass13device_kernelINS_4gemm6kernel13GemmUniversalIN4cute5tupleIJiiiiEEENS1_10collective13CollectiveMmaINS1_35MainloopSm100TmaUmmaWarpSpecializedILi5ELi2ELi2ENS5_IJNS4_1CILi4EEENSA_ILi2EEENSA_ILi1EEEEEEEENS5_IJNSA_ILi256EEESG_NSA_ILi128EEEEEENS_12float_e5m2_tENS5_IJlSD_lEEESJ_SK_NS4_8TiledMMAINS4_8MMA_AtomIJNS4_10MMA_TraitsINS4_25SM100_MMA_F8F6F4_2x1SM_SSEJSJ_SJ_fSG_SG_NS4_17integral_constantINS4_4UMMA5MajorELSR_0EEESS_NSP_INSQ_7ScaleInELST_0EEESU_EEEEEENS4_6LayoutINS5_IJSD_SD_SD_EEENS5_IJNSA_ILi0EEESZ_SZ_EEEEENS5_IJNS4_10UnderscoreES12_S12_EEEEENS4_28SM100_TMA_2SM_LOAD_MULTICASTENS4_14ComposedLayoutINS4_7SwizzleILi3ELi4ELi3EEENS4_18smem_ptr_flag_bitsILi8EEENSX_INS5_IJNSA_ILi8EEESH_EEENS5_IJSH_SD_EEEEEEEvNS4_8identityES15_S1F_vS1G_EENS_8epilogue10collective18CollectiveEpilogueINS1I_23Sm100TmaWarpSpecializedILi4ELi2ELi64ELb0ELb0EEEJNS5_IJSH_SG_SH_EEENS5_IJNSX_ISH_SD_EENSX_INSA_ILi64EEESD_EEEEESJ_SK_SJ_SK_NS1I_6fusion15FusionCallbacksIS1M_NS1S_17LinearCombinationISJ_fSJ_fLNS_15FloatRoundStyleE2EEES1N_S1R_JEEENS4_5SM1004TMEM4LOAD26SM100_TMEM_LOAD_32dp32b64xENS4_13SM90_TMA_LOADENS16_INS17_ILi2ELi4ELi3EEES1A_NSX_INS5_IJS1B_S1P_EEENS5_IJS1P_SD_EEEEEEENS4_39AutoVectorizingCopyWithAssumedAlignmentILi128EEENS4_14SM90_TMA_STOREES27_S29_S29_EEEvvEEEEvNT_6ParamsE) ;  /* 0xffffff34040c7950 */ /* 0x000fea0003c3ffff */
        .weak           $__internal_2_$__cuda_sm10x_tcgen05_guardrail_trap_unallocated_columns_being_dealloced
        .type           $__internal_2_$__cuda_sm10x_tcgen05_guardrail_trap_unallocated_columns_being_dealloced,@function
        .size           $__internal_2_$__cuda_sm10x_tcgen05_guardrail_trap_unallocated_columns_being_dealloced,(.L_x_191 - $__internal_2_$__cuda_sm10x_tcgen05_guardrail_trap_unallocated_columns_being_dealloced)
$__internal_2_$__cuda_sm10x_tcgen05_guardrail_trap_unallocated_columns_being_dealloced:
[----:B------:R-:W-:Y:S05]  /*cbd0*/  BPT.TRAP 0x1 ;  /* 0x000000040000795c */ /* 0x000fea0000300000 */
[----:B------:R-:W-:-:S04]  /*cbe0*/  HFMA2 R3, -RZ, RZ, 0, 0 ;  /* 0x00000000ff037431 */ /* 0x000fc800000001ff */
[----:B------:R-:W-:Y:S05]  /*cbf0*/  RET.REL.NODEC R2 `(_ZN7cutlass13device_kernelINS_4gemm6kernel13GemmUniversalIN4cute5tupleIJiiiiEEENS1_10collective13CollectiveMmaINS1_35MainloopSm100TmaUmmaWarpSpecializedILi5ELi2ELi2ENS5_IJNS4_1CILi4EEENSA_ILi2EEENSA_ILi1EEEEEEEENS5_IJNSA_ILi256EEESG_NSA_ILi128EEEEEENS_12float_e5m2_tENS5_IJlSD_lEEESJ_SK_NS4_8TiledMMAINS4_8MMA_AtomIJNS4_10MMA_TraitsINS4_25SM100_MMA_F8F6F4_2x1SM_SSEJSJ_SJ_fSG_SG_NS4_17integral_constantINS4_4UMMA5MajorELSR_0EEESS_NSP_INSQ_7ScaleInELST_0EEESU_EEEEEENS4_6LayoutINS5_IJSD_SD_SD_EEENS5_IJNSA_ILi0EEESZ_SZ_EEEEENS5_IJNS4_10UnderscoreES12_S12_EEEEENS4_28SM100_TMA_2SM_LOAD_MULTICASTENS4_14ComposedLayoutINS4_7SwizzleILi3ELi4ELi3EEENS4_18smem_ptr_flag_bitsILi8EEENSX_INS5_IJNSA_ILi8EEESH_EEENS5_IJSH_SD_EEEEEEEvNS4_8identityES15_S1F_vS1G_EENS_8epilogue10collective18CollectiveEpilogueINS1I_23Sm100TmaWarpSpecializedILi4ELi2ELi64ELb0ELb0EEEJNS5_IJSH_SG_SH_EEENS5_IJNSX_ISH_SD_EENSX_INSA_ILi64EEESD_EEEEESJ_SK_SJ_SK_NS1I_6fusion15FusionCallbacksIS1M_NS1S_17LinearCombinationISJ_fSJ_fLNS_15FloatRoundStyleE2EEES1N_S1R_JEEENS4_5SM1004TMEM4LOAD26SM100_TMEM_LOAD_32dp32b64xENS4_13SM90_TMA_LOADENS16_INS17_ILi2ELi4ELi3EEES1A_NSX_INS5_IJS1B_S1P_EEENS5_IJS1P_SD_EEEEEEENS4_39AutoVectorizingCopyWithAssumedAlignmentILi128EEENS4_14SM90_TMA_STOREES27_S29_S29_EEEvvEEEEvNT_6ParamsE) ;  /* 0xffffff3402007950 */ /* 0x000fea0003c3ffff */
.L_x_190:
[----:B------:R-:W-:-:S00]  /*cc00*/  BRA `(.L_x_190) ;  /* 0xfffffffc00fc7947 */ /* 0x000fc0000383ffff */
[----:B------:R-:W-:-:S00]  /*cc10*/  NOP ;  /* 0x0000000000007918 */ /* 0x000fc00000000000 */
        /* <DEDUP_REMOVED lines=14> */
.L_x_191:


//--------------------- .nv.global.init           --------------------------
	.section	.nv.global.init,"aw",@progbits
.nv.global.init:
	.type		$str$27,@object
	.size		$str$27,($str$28 - $str$27)
$str$27:
        /*0000*/ 	.byte	0x28, 0x61, 0x64, 0x64, 0x72, 0x65, 0x73, 0x73, 0x20, 0x26, 0x20, 0x6d, 0x61, 0x73, 0x6b, 0x29
        /*0010*/ 	.byte	0x20, 0x3d, 0x3d, 0x20, 0x30, 0x00
	.type		$str$28,@object
	.size		$str$28,($str$26 - $str$28)
$str$28:
        /*0016*/ 	.byte	0x2f, 0x74, 0x6d, 0x70, 0x2f, 0x63, 0x75, 0x74, 0x6c, 0x61, 0x73, 0x73, 0x5f, 0x73, 0x77, 0x65
        /*0026*/ 	.byte	0x65, 0x70, 0x5f, 0x73, 0x72, 0x63, 0x2f, 0x69, 0x6e, 0x63, 0x6c, 0x75, 0x64, 0x65, 0x2f, 0x63
        /*0036*/ 	.byte	0x75, 0x74, 0x65, 0x2f, 0x70, 0x6f, 0x69, 0x6e, 0x74, 0x65, 0x72, 0x5f, 0x66, 0x6c, 0x61, 0x67
        /*0046*/ 	.byte	0x67, 0x65, 0x64, 0x2e, 0x68, 0x70, 0x70, 0x00
	.type		$str$26,@object
	.size		$str$26,($str$25 - $str$26)
$str$26:
        /*004e*/ 	.byte	0x2f, 0x74, 0x6d, 0x70, 0x2f, 0x63, 0x75, 0x74, 0x6c, 0x61, 0x73, 0x73, 0x5f, 0x73, 0x77, 0x65
        /*005e*/ 	.byte	0x65, 0x70, 0x5f, 0x73, 0x72, 0x63, 0x2f, 0x69, 0x6e, 0x63, 0x6c, 0x75, 0x64, 0x65, 0x2f, 0x63
        /*006e*/ 	.byte	0x75, 0x74, 0x65, 0x2f, 0x61, 0x74, 0x6f, 0x6d, 0x2f, 0x63, 0x6f, 0x70, 0x79, 0x5f, 0x74, 0x72
        /*007e*/ 	.byte	0x61, 0x69, 0x74, 0x73, 0x5f, 0x73, 0x6d, 0x31, 0x30, 0x30, 0x2e, 0x68, 0x70, 0x70, 0x00
	.type		$str$25,@object
	.size		$str$25,(__unnamed_1 - $str$25)
$str$25:
        /*008d*/ 	.byte	0x28, 0x28, 0x75, 0x69, 0x6e, 0x74, 0x33, 0x32, 0x5f, 0x74, 0x28, 0x74, 0x68, 0x72, 0x65, 0x61
        /*009d*/ 	.byte	0x64, 0x49, 0x64, 0x78, 0x2e, 0x78, 0x29, 0x20, 0x2f, 0x20, 0x33, 0x32, 0x29, 0x20, 0x25, 0x20
        /*00ad*/ 	.byte	0x34, 0x29, 0x20, 0x3d, 0x3d, 0x20, 0x28, 0x28, 0x28, 0x74, 0x6d, 0x65, 0x6d, 0x5f, 0x61, 0x64
        /*00bd*/ 	.byte	0x64, 0x72, 0x20, 0x3e, 0x3e, 0x20, 0x31, 0x36, 0x29, 0x20, 0x2f, 0x20, 0x33, 0x32, 0x29, 0x20
        /*00cd*/ 	.byte	0x25, 0x20, 0x34, 0x29, 0x00
	.type		__unnamed_1,@object
	.size		__unnamed_1,(__unnamed_2 - __unnamed_1)
__unnamed_1:
        /*00d2*/ 	.byte	0x61, 0x75, 0x74, 0x6f, 0x20, 0x63, 0x75, 0x74, 0x65, 0x3a, 0x3a, 0x61, 0x73, 0x5f, 0x70, 0x6f
        /* <DEDUP_REMOVED lines=24> */
        /*0262*/ 	.byte	0x43, 0x3c, 0x38, 0x31, 0x39, 0x32, 0x3e, 0x3e, 0x3e, 0x3e, 0x5d, 0x00
	.type		__unnamed_2,@object
	.size		__unnamed_2,(__unnamed_3 - __unnamed_2)
__unnamed_2:
        /* <DEDUP_REMOVED lines=26> */
	.type		__unnamed_3,@object
	.size		__unnamed_3,(.L_3 - __unnamed_3)
__unnamed_3:
        /* <DEDUP_REMOVED lines=42> */
        /*06aa*/ 	.byte	0x3e, 0x3e, 0x3e, 0x3e, 0x5d, 0x00
.L_3:


//--------------------- .nv.shared._ZN7cutlass13device_kernelINS_4gemm6kernel13GemmUniversalIN4cute5tupleIJiiiiEEENS1_10collective13CollectiveMmaINS1_35MainloopSm100TmaUmmaWarpSpecializedILi5ELi2ELi2ENS5_IJNS4_1CILi4EEENSA_ILi2EEENSA_ILi1EEEEEEEENS5_IJNSA_ILi256EEESG_NSA_ILi128EEEEEENS_12float_e5m2_tENS5_IJlSD_lEEESJ_SK_NS4_8TiledMMAINS4_8MMA_AtomIJNS4_10MMA_TraitsINS4_25SM100_MMA_F8F6F4_2x1SM_SSEJSJ_SJ_fSG_SG_NS4_17integral_constantINS4_4UMMA5MajorELSR_0EEESS_NSP_INSQ_7ScaleInELST_0EEESU_EEEEEENS4_6LayoutINS5_IJSD_SD_SD_EEENS5_IJNSA_ILi0EEESZ_SZ_EEEEENS5_IJNS4_10UnderscoreES12_S12_EEEEENS4_28SM100_TMA_2SM_LOAD_MULTICASTENS4_14ComposedLayoutINS4_7SwizzleILi3ELi4ELi3EEENS4_18smem_ptr_flag_bitsILi8EEENSX_INS5_IJNSA_ILi8EEESH_EEENS5_IJSH_SD_EEEEEEEvNS4_8identityES15_S1F_vS1G_EENS_8epilogue10collective18CollectiveEpilogueINS1I_23Sm100TmaWarpSpecializedILi4ELi2ELi64ELb0ELb0EEEJNS5_IJSH_SG_SH_EEENS5_IJNSX_ISH_SD_EENSX_INSA_ILi64EEESD_EEEEESJ_SK_SJ_SK_NS1I_6fusion15FusionCallbacksIS1M_NS1S_17LinearCombinationISJ_fSJ_fLNS_15FloatRoundStyleE2EEES1N_S1R_JEEENS4_5SM1004TMEM4LOAD26SM100_TMEM_LOAD_32dp32b64xENS4_13SM90_TMA_LOADENS16_INS17_ILi2ELi4ELi3EEES1A_NSX_INS5_IJS1B_S1P_EEENS5_IJS1P_SD_EEEEEEENS4_39AutoVectorizingCopyWithAssumedAlignmentILi128EEENS4_14SM90_TMA_STOREES27_S29_S29_EEEvvEEEEvNT_6ParamsE --------------------------
	.section	.nv.shared._ZN7cutlass13device_kernelINS_4gemm6kernel13GemmUniversalIN4cute5tupleIJiiiiEEENS1_10collective13CollectiveMmaINS1_35MainloopSm100TmaUmmaWarpSpecializedILi5ELi2ELi2ENS5_IJNS4_1CILi4EEENSA_ILi2EEENSA_ILi1EEEEEEEENS5_IJNSA_ILi256EEESG_NSA_ILi128EEEEEENS_12float_e5m2_tENS5_IJlSD_lEEESJ_SK_NS4_8TiledMMAINS4_8MMA_AtomIJNS4_10MMA_TraitsINS4_25SM100_MMA_F8F6F4_2x1SM_SSEJSJ_SJ_fSG_SG_NS4_17integral_constantINS4_4UMMA5MajorELSR_0EEESS_NSP_INSQ_7ScaleInELST_0EEESU_EEEEEENS4_6LayoutINS5_IJSD_SD_SD_EEENS5_IJNSA_ILi0EEESZ_SZ_EEEEENS5_IJNS4_10UnderscoreES12_S12_EEEEENS4_28SM100_TMA_2SM_LOAD_MULTICASTENS4_14ComposedLayoutINS4_7SwizzleILi3ELi4ELi3EEENS4_18smem_ptr_flag_bitsILi8EEENSX_INS5_IJNSA_ILi8EEESH_EEENS5_IJSH_SD_EEEEEEEvNS4_8identityES15_S1F_vS1G_EENS_8epilogue10collective18CollectiveEpilogueINS1I_23Sm100TmaWarpSpecializedILi4ELi2ELi64ELb0ELb0EEEJNS5_IJSH_SG_SH_EEENS5_IJNSX_ISH_SD_EENSX_INSA_ILi64EEESD_EEEEESJ_SK_SJ_SK_NS1I_6fusion15FusionCallbacksIS1M_NS1S_17LinearCombinationISJ_fSJ_fLNS_15FloatRoundStyleE2EEES1N_S1R_JEEENS4_5SM1004TMEM4LOAD26SM100_TMEM_LOAD_32dp32b64xENS4_13SM90_TMA_LOADENS16_INS17_ILi2ELi4ELi3EEES1A_NSX_INS5_IJS1B_S1P_EEENS5_IJS1P_SD_EEEEEEENS4_39AutoVectorizingCopyWithAssumedAlignmentILi128EEENS4_14SM90_TMA_STOREES27_S29_S29_EEEvvEEEEvNT_6ParamsE,"aw",@nobits
	.sectionflags	@""
	.align	16
	.zero		1024


//--------------------- .nv.shared.reserved.0     --------------------------
	.section	.nv.shared.reserved.0,"aw",@nobits
	.weak		__nv_reservedSMEM_offset_0_alias
	.size		__nv_reservedSMEM_offset_0_alias, 0, 64
	.other		__nv_reservedSMEM_offset_0_alias,@"STO_CUDA_RESERVED_SHARED STV_DEFAULT"
__nv_reservedSMEM_offset_0_alias:
	.zero		0
.nv.shared.reserved.0:
	.zero		64
	.weak		__nv_reservedSMEM_tcgen05_partition
	.type		__nv_reservedSMEM_tcgen05_partition,@object
	.size		__nv_reservedSMEM_tcgen05_partition,(.L_0 - __nv_reservedSMEM_tcgen05_partition)
__nv_reservedSMEM_tcgen05_partition:
	.zero		32
.L_0:


//--------------------- .nv.global                --------------------------
	.section	.nv.global,"aw",@nobits
.nv.global:
	.type		_ZN40_INTERNAL_785a5138_4_k_cu_b08a1594_229554cute1_E,@object
	.size		_ZN40_INTERNAL_785a5138_4_k_cu_b08a1594_229554cute1_E,(_ZN40_INTERNAL_785a5138_4_k_cu_b08a1594_229554cuda3std3__45__cpo6cbeginE - _ZN40_INTERNAL_785a5138_4_k_cu_b08a1594_229554cute1_E)
_ZN40_INTERNAL_785a5138_4_k_cu_b08a1594_229554cute1_E:
	.zero		1
	.type		_ZN40_INTERNAL_785a5138_4_k_cu_b08a1594_229554cuda3std3__45__cpo6cbeginE,@object
	.size		_ZN40_INTERNAL_785a5138_4_k_cu_b08a1594_229554cuda3std3__45__cpo6cbeginE,(_ZN40_INTERNAL_785a5138_4_k_cu_b08a1594_229554cuda3std3__48in_placeE - _ZN40_INTERNAL_785a5138_4_k_cu_b08a1594_229554cuda3std3__45__cpo6cbeginE)
_ZN40_INTERNAL_785a5138_4_k_cu_b08a1594_229554cuda3std3__45__cpo6cbeginE:
	.zero		1
	.type		_ZN40_INTERNAL_785a5138_4_k_cu_b08a1594_229554cuda3std3__48in_placeE,@object
	.size		_ZN40_INTERNAL_785a5138_4_k_cu_b08a1594_229554cuda3std3__48in_placeE,(_ZN40_INTERNAL_785a5138_4_k_cu_b08a1594_229554cuda3std6ranges3__45__cpo9iter_moveE - _ZN40_INTERNAL_785a5138_4_k_cu_b08a1594_229554cuda3std3__48in_placeE)
_ZN40_INTERNAL_785a5138_4_k_cu_b08a1594_229554cuda3std3__48in_placeE:
	.zero		1
	.type		_ZN40_INTERNAL_785a5138_4_k_cu_b08a1594_229554cuda3std6ranges3__45__cpo9iter_moveE,@object
	.size		_ZN40_INTERNAL_785a5138_4_k_cu_b08a1594_229554cuda3std6ranges3__45__cpo9iter_moveE,(_ZN40_INTERNAL_785a5138_4_k_cu_b08a1594_229554cuda3std3__45__cpo5beginE - _ZN40_INTERNAL_785a5138_4_k_cu_b08a1594_229554cuda3std6ranges3__45__cpo9iter_moveE)
_ZN40_INTERNAL_785a5138_4_k_cu_b08a1594_229554cuda3std6ranges3__45__cpo9iter_moveE:
	.zero		1
	.type		_ZN40_INTERNAL_785a5138_4_k_cu_b08a1594_229554cuda3std3__45__cpo5beginE,@object
	.size		_ZN40_INTERNAL_785a5138_4_k_cu_b08a1594_229554cuda3std3__45__cpo5beginE,(_ZN40_INTERNAL_785a5138_4_k_cu_b08a1594_229554cuda3std3__442_GLOBAL__N__785a5138_4_k_cu_b08a1594_229556ignoreE - _ZN40_INTERNAL_785a5138_4_k_cu_b08a1594_229554cuda3std3__45__cpo5beginE)
_ZN40_INTERNAL_785a5138_4_k_cu_b08a1594_229554cuda3std3__45__cpo5beginE:
	.zero		1
	.type		_ZN40_INTERNAL_785a5138_4_k_cu_b08a1594_229554cuda3std3__442_GLOBAL__N__785a5138_4_k_cu_b08a1594_229556ignoreE,@object
	.size		_ZN40_INTERNAL_785a5138_4_k_cu_b08a1594_229554cuda3std3__442_GLOBAL__N__785a5138_4_k_cu_b08a1594_229556ignoreE,(_ZN40_INTERNAL_785a5138_4_k_cu_b08a1594_229554cute7productE - _ZN40_INTERNAL_785a5138_4_k_cu_b08a1594_229554cuda3std3__442_GLOBAL__N__785a5138_4_k_cu_b08a1594_229556ignoreE)
_ZN40_INTERNAL_785a5138_4_k_cu_b08a1594_229554cuda3std3__442_GLOBAL__N__785a5138_4_k_cu_b08a1594_229556ignoreE:
	.zero		1
	.type		_ZN40_INTERNAL_785a5138_4_k_cu_b08a1594_229554cute7productE,@object
	.size		_ZN40_INTERNAL_785a5138_4_k_cu_b08a1594_229554cute7productE,(_ZN40_INTERNAL_785a5138_4_k_cu_b08a1594_229554cuda3std3__45__cpo3endE - _ZN40_INTERNAL_785a5138_4_k_cu_b08a1594_229554cute7productE)
_ZN40_INTERNAL_785a5138_4_k_cu_b08a1594_229554cute7productE:
	.zero		1
	.type		_ZN40_INTERNAL_785a5138_4_k_cu_b08a1594_229554cuda3std3__45__cpo3endE,@object
	.size		_ZN40_INTERNAL_785a5138_4_k_cu_b08a1594_229554cuda3std3__45__cpo3endE,(_ZN40_INTERNAL_785a5138_4_k_cu_b08a1594_229554cuda3std3__419piecewise_constructE - _ZN40_INTERNAL_785a5138_4_k_cu_b08a1594_229554cuda3std3__45__cpo3endE)
_ZN40_INTERNAL_785a5138_4_k_cu_b08a1594_229554cuda3std3__45__cpo3endE:
	.zero		1
	.type		_ZN40_INTERNAL_785a5138_4_k_cu_b08a1594_229554cuda3std3__419piecewise_constructE,@object
	.size		_ZN40_INTERNAL_785a5138_4_k_cu_b08a1594_229554cuda3std3__419piecewise_constructE,(_ZN40_INTERNAL_785a5138_4_k_cu_b08a1594_229554cuda3std3__45__cpo4cendE - _ZN40_INTERNAL_785a5138_4_k_cu_b08a1594_229554cuda3std3__419piecewise_constructE)
_ZN40_INTERNAL_785a5138_4_k_cu_b08a1594_229554cuda3std3__419piecewise_constructE:
	.zero		1
	.type		_ZN40_INTERNAL_785a5138_4_k_cu_b08a1594_229554cuda3std3__45__cpo4cendE,@object
	.size		_ZN40_INTERNAL_785a5138_4_k_cu_b08a1594_229554cuda3std3__45__cpo4cendE,(_ZN40_INTERNAL_785a5138_4_k_cu_b08a1594_229554cuda3std6ranges3__45__cpo4swapE - _ZN40_INTERNAL_785a5138_4_k_cu_b08a1594_229554cuda3std3__45__cpo4cendE)
_ZN40_INTERNAL_785a5138_4_k_cu_b08a1594_229554cuda3std3__45__cpo4cendE:
	.zero		1
	.type		_ZN40_INTERNAL_785a5138_4_k_cu_b08a1594_229554cuda3std6ranges3__45__cpo4swapE,@object
	.size		_ZN40_INTERNAL_785a5138_4_k_cu_b08a1594_229554cuda3std6ranges3__45__cpo4swapE,(.L_11 - _ZN40_INTERNAL_785a5138_4_k_cu_b08a1594_229554cuda3std6ranges3__45__cpo4swapE)
_ZN40_INTERNAL_785a5138_4_k_cu_b08a1594_229554cuda3std6ranges3__45__cpo4swapE:
	.zero		1
.L_11:


//--------------------- .nv.constant0._ZN7cutlass13device_kernelINS_4gemm6kernel13GemmUniversalIN4cute5tupleIJiiiiEEENS1_10collective13CollectiveMmaINS1_35MainloopSm100TmaUmmaWarpSpecializedILi5ELi2ELi2ENS5_IJNS4_1CILi4EEENSA_ILi2EEENSA_ILi1EEEEEEEENS5_IJNSA_ILi256EEESG_NSA_ILi128EEEEEENS_12float_e5m2_tENS5_IJlSD_lEEESJ_SK_NS4_8TiledMMAINS4_8MMA_AtomIJNS4_10MMA_TraitsINS4_25SM100_MMA_F8F6F4_2x1SM_SSEJSJ_SJ_fSG_SG_NS4_17integral_constantINS4_4UMMA5MajorELSR_0EEESS_NSP_INSQ_7ScaleInELST_0EEESU_EEEEEENS4_6LayoutINS5_IJSD_SD_SD_EEENS5_IJNSA_ILi0EEESZ_SZ_EEEEENS5_IJNS4_10UnderscoreES12_S12_EEEEENS4_28SM100_TMA_2SM_LOAD_MULTICASTENS4_14ComposedLayoutINS4_7SwizzleILi3ELi4ELi3EEENS4_18smem_ptr_flag_bitsILi8EEENSX_INS5_IJNSA_ILi8EEESH_EEENS5_IJSH_SD_EEEEEEEvNS4_8identityES15_S1F_vS1G_EENS_8epilogue10collective18CollectiveEpilogueINS1I_23Sm100TmaWarpSpecializedILi4ELi2ELi64ELb0ELb0EEEJNS5_IJSH_SG_SH_EEENS5_IJNSX_ISH_SD_EENSX_INSA_ILi64EEESD_EEEEESJ_SK_SJ_SK_NS1I_6fusion15FusionCallbacksIS1M_NS1S_17LinearCombinationISJ_fSJ_fLNS_15FloatRoundStyleE2EEES1N_S1R_JEEENS4_5SM1004TMEM4LOAD26SM100_TMEM_LOAD_32dp32b64xENS4_13SM90_TMA_LOADENS16_INS17_ILi2ELi4ELi3EEES1A_NSX_INS5_IJS1B_S1P_EEENS5_IJS1P_SD_EEEEEEENS4_39AutoVectorizingCopyWithAssumedAlignmentILi128EEENS4_14SM90_TMA_STOREES27_S29_S29_EEEvvEEEEvNT_6ParamsE --------------------------
	.section	.nv.constant0._ZN7cutlass13device_kernelINS_4gemm6kernel13GemmUniversalIN4cute5tupleIJiiiiEEENS1_10collective13CollectiveMmaINS1_35MainloopSm100TmaUmmaWarpSpecializedILi5ELi2ELi2ENS5_IJNS4_1CILi4EEENSA_ILi2EEENSA_ILi1EEEEEEEENS5_IJNSA_ILi256EEESG_NSA_ILi128EEEEEENS_12float_e5m2_tENS5_IJlSD_lEEESJ_SK_NS4_8TiledMMAINS4_8MMA_AtomIJNS4_10MMA_TraitsINS4_25SM100_MMA_F8F6F4_2x1SM_SSEJSJ_SJ_fSG_SG_NS4_17integral_constantINS4_4UMMA5MajorELSR_0EEESS_NSP_INSQ_7ScaleInELST_0EEESU_EEEEEENS4_6LayoutINS5_IJSD_SD_SD_EEENS5_IJNSA_ILi0EEESZ_SZ_EEEEENS5_IJNS4_10UnderscoreES12_S12_EEEEENS4_28SM100_TMA_2SM_LOAD_MULTICASTENS4_14ComposedLayoutINS4_7SwizzleILi3ELi4ELi3EEENS4_18smem_ptr_flag_bitsILi8EEENSX_INS5_IJNSA_ILi8EEESH_EEENS5_IJSH_SD_EEEEEEEvNS4_8identityES15_S1F_vS1G_EENS_8epilogue10collective18CollectiveEpilogueINS1I_23Sm100TmaWarpSpecializedILi4ELi2ELi64ELb0ELb0EEEJNS5_IJSH_SG_SH_EEENS5_IJNSX_ISH_SD_EENSX_INSA_ILi64EEESD_EEEEESJ_SK_SJ_SK_NS1I_6fusion15FusionCallbacksIS1M_NS1S_17LinearCombinationISJ_fSJ_fLNS_15FloatRoundStyleE2EEES1N_S1R_JEEENS4_5SM1004TMEM4LOAD26SM100_TMEM_LOAD_32dp32b64xENS4_13SM90_TMA_LOADENS16_INS17_ILi2ELi4ELi3EEES1A_NSX_INS5_IJS1B_S1P_EEENS5_IJS1P_SD_EEEEEEENS4_39AutoVectorizingCopyWithAssumedAlignmentILi128EEENS4_14SM90_TMA_STOREES27_S29_S29_EEEvvEEEEvNT_6ParamsE,"a",@progbits
	.sectionflags	@""
	.align	4
.nv.constant0._ZN7cutlass13device_kernelINS_4gemm6kernel13GemmUniversalIN4cute5tupleIJiiiiEEENS1_10collective13CollectiveMmaINS1_35MainloopSm100TmaUmmaWarpSpecializedILi5ELi2ELi2ENS5_IJNS4_1CILi4EEENSA_ILi2EEENSA_ILi1EEEEEEEENS5_IJNSA_ILi256EEESG_NSA_ILi128EEEEEENS_12float_e5m2_tENS5_IJlSD_lEEESJ_SK_NS4_8TiledMMAINS4_8MMA_AtomIJNS4_10MMA_TraitsINS4_25SM100_MMA_F8F6F4_2x1SM_SSEJSJ_SJ_fSG_SG_NS4_17integral_constantINS4_4UMMA5MajorELSR_0EEESS_NSP_INSQ_7ScaleInELST_0EEESU_EEEEEENS4_6LayoutINS5_IJSD_SD_SD_EEENS5_IJNSA_ILi0EEESZ_SZ_EEEEENS5_IJNS4_10UnderscoreES12_S12_EEEEENS4_28SM100_TMA_2SM_LOAD_MULTICASTENS4_14ComposedLayoutINS4_7SwizzleILi3ELi4ELi3EEENS4_18smem_ptr_flag_bitsILi8EEENSX_INS5_IJNSA_ILi8EEESH_EEENS5_IJSH_SD_EEEEEEEvNS4_8identityES15_S1F_vS1G_EENS_8epilogue10collective18CollectiveEpilogueINS1I_23Sm100TmaWarpSpecializedILi4ELi2ELi64ELb0ELb0EEEJNS5_IJSH_SG_SH_EEENS5_IJNSX_ISH_SD_EENSX_INSA_ILi64EEESD_EEEEESJ_SK_SJ_SK_NS1I_6fusion15FusionCallbacksIS1M_NS1S_17LinearCombinationISJ_fSJ_fLNS_15FloatRoundStyleE2EEES1N_S1R_JEEENS4_5SM1004TMEM4LOAD26SM100_TMEM_LOAD_32dp32b64xENS4_13SM90_TMA_LOADENS16_INS17_ILi2ELi4ELi3EEES1A_NSX_INS5_IJS1B_S1P_EEENS5_IJS1P_SD_EEEEEEENS4_39AutoVectorizingCopyWithAssumedAlignmentILi128EEENS4_14SM90_TMA_STOREES27_S29_S29_EEEvvEEEEvNT_6ParamsE:
	.zero		2944


//--------------------- SYMBOLS --------------------------

	.type		.nv.reservedSmem.offset0,@object
	.size		.nv.reservedSmem.offset0,0x4
	.type		.nv.reservedSmem.cap,@object
	.size		.nv.reservedSmem.cap,0x4
	.type		__assertfail,@function
